//
// Generated by NVIDIA NVVM Compiler
//
// Compiler Build ID: CL-36424714
// Cuda compilation tools, release 13.0, V13.0.88
// Based on NVVM 20.0.0
//

.version 9.0
.target sm_100
.address_size 64

	// .globl	_Z7computeiiiidPdS_

.visible .entry _Z7computeiiiidPdS_(
	.param .u32 _Z7computeiiiidPdS__param_0,
	.param .u32 _Z7computeiiiidPdS__param_1,
	.param .u32 _Z7computeiiiidPdS__param_2,
	.param .u32 _Z7computeiiiidPdS__param_3,
	.param .f64 _Z7computeiiiidPdS__param_4,
	.param .u64 .ptr .align 1 _Z7computeiiiidPdS__param_5,
	.param .u64 .ptr .align 1 _Z7computeiiiidPdS__param_6
)
{
	.reg .pred 	%p<81>;
	.reg .b32 	%r<264>;
	.reg .b64 	%rd<184>;
	.reg .b64 	%fd<204>;

	ld.param.u32 	%r108, [_Z7computeiiiidPdS__param_0];
	ld.param.u32 	%r110, [_Z7computeiiiidPdS__param_2];
	ld.param.u32 	%r111, [_Z7computeiiiidPdS__param_3];
	ld.param.f64 	%fd3, [_Z7computeiiiidPdS__param_4];
	ld.param.u64 	%rd7, [_Z7computeiiiidPdS__param_5];
	ld.param.u64 	%rd8, [_Z7computeiiiidPdS__param_6];
	cvta.to.global.u64 	%rd1, %rd7;
	cvta.to.global.u64 	%rd2, %rd8;
	mov.u32 	%r112, %tid.x;
	mov.u32 	%r113, %ctaid.x;
	mov.u32 	%r1, %ntid.x;
	mad.lo.s32 	%r224, %r113, %r1, %r112;
	mul.f64 	%fd1, %fd3, %fd3;
	setp.ge.s32 	%p1, %r224, %r111;
	@%p1 bra 	$L__BB0_99;
	ld.param.u32 	%r221, [_Z7computeiiiidPdS__param_1];
	setp.lt.s32 	%p2, %r110, 3;
	add.s32 	%r3, %r108, -1;
	add.s32 	%r114, %r221, -1;
	mul.lo.s32 	%r4, %r114, %r108;
	mov.u32 	%r115, %nctaid.x;
	mul.lo.s32 	%r5, %r1, %r115;
	@%p2 bra 	$L__BB0_68;
	and.b32  	%r6, %r108, 15;
	and.b32  	%r7, %r108, 7;
	and.b32  	%r8, %r108, 3;
	add.s32 	%r156, %r108, -2;
	and.b32  	%r9, %r156, -4;
	and.b32  	%r10, %r108, 1;
	and.b32  	%r11, %r108, 2147483640;
	mul.wide.u32 	%rd117, %r108, 8;
	cvt.u64.u32 	%rd97, %r108;
$L__BB0_3:
	setp.lt.s32 	%p37, %r108, 3;
	mul.lo.s32 	%r13, %r224, %r110;
	@%p37 bra 	$L__BB0_15;
	mov.b32 	%r241, 1;
$L__BB0_5:
	mov.u32 	%r50, %r241;
	add.s32 	%r159, %r108, -3;
	setp.lt.u32 	%p38, %r159, 3;
	add.s32 	%r160, %r110, -2;
	mad.lo.s32 	%r161, %r224, %r160, %r50;
	add.s32 	%r162, %r161, -1;
	cvt.rn.f64.s32 	%fd50, %r162;
	mul.f64 	%fd51, %fd3, %fd50;
	add.s32 	%r163, %r50, %r13;
	mul.lo.s32 	%r51, %r163, %r108;
	add.f64 	%fd52, %fd51, 0dBFF0000000000000;
	mul.f64 	%fd2, %fd51, %fd52;
	mov.b32 	%r246, 1;
	@%p38 bra 	$L__BB0_9;
	add.s32 	%r165, %r13, %r50;
	add.s32 	%r166, %r165, -1;
	mul.lo.s32 	%r242, %r108, %r166;
	mov.b32 	%r244, 0;
	mov.u32 	%r243, %r51;
$L__BB0_7:
	.pragma "nounroll";
	add.s32 	%r167, %r244, 1;
	cvt.rn.f64.u32 	%fd53, %r167;
	mul.f64 	%fd54, %fd3, %fd53;
	add.s32 	%r168, %r243, 1;
	mul.wide.s32 	%rd73, %r168, 8;
	add.s64 	%rd74, %rd1, %rd73;
	ld.global.f64 	%fd55, [%rd74+-8];
	ld.global.f64 	%fd56, [%rd74+8];
	add.f64 	%fd57, %fd55, %fd56;
	add.s32 	%r169, %r242, 1;
	mul.wide.s32 	%rd75, %r169, 8;
	add.s64 	%rd76, %rd1, %rd75;
	ld.global.f64 	%fd58, [%rd76];
	add.f64 	%fd59, %fd57, %fd58;
	cvt.u64.u32 	%rd77, %r108;
	mul.wide.u32 	%rd78, %r108, 8;
	add.s64 	%rd79, %rd74, %rd78;
	ld.global.f64 	%fd60, [%rd79];
	add.f64 	%fd61, %fd59, %fd60;
	add.f64 	%fd62, %fd54, 0dBFF0000000000000;
	fma.rn.f64 	%fd63, %fd54, %fd62, %fd2;
	add.f64 	%fd64, %fd63, %fd63;
	mul.f64 	%fd65, %fd1, %fd64;
	sub.f64 	%fd66, %fd61, %fd65;
	mul.f64 	%fd67, %fd66, 0d3FD0000000000000;
	add.s64 	%rd80, %rd2, %rd73;
	st.global.f64 	[%rd80], %fd67;
	add.s32 	%r170, %r244, 2;
	cvt.rn.f64.u32 	%fd68, %r170;
	mul.f64 	%fd69, %fd3, %fd68;
	ld.global.f64 	%fd70, [%rd74];
	cvt.s64.s32 	%rd81, %r51;
	cvt.s64.s32 	%rd82, %r167;
	add.s64 	%rd83, %rd82, %rd81;
	shl.b64 	%rd84, %rd83, 3;
	add.s64 	%rd85, %rd84, %rd1;
	ld.global.f64 	%fd71, [%rd85+16];
	add.f64 	%fd72, %fd70, %fd71;
	sub.s64 	%rd86, %rd83, %rd77;
	shl.b64 	%rd87, %rd86, 3;
	add.s64 	%rd88, %rd1, %rd87;
	ld.global.f64 	%fd73, [%rd88+8];
	add.f64 	%fd74, %fd72, %fd73;
	add.s64 	%rd89, %rd83, %rd77;
	shl.b64 	%rd90, %rd89, 3;
	add.s64 	%rd91, %rd1, %rd90;
	ld.global.f64 	%fd75, [%rd91+8];
	add.f64 	%fd76, %fd74, %fd75;
	add.f64 	%fd77, %fd69, 0dBFF0000000000000;
	fma.rn.f64 	%fd78, %fd69, %fd77, %fd2;
	add.f64 	%fd79, %fd78, %fd78;
	mul.f64 	%fd80, %fd1, %fd79;
	sub.f64 	%fd81, %fd76, %fd80;
	mul.f64 	%fd82, %fd81, 0d3FD0000000000000;
	add.s64 	%rd92, %rd2, %rd84;
	st.global.f64 	[%rd92+8], %fd82;
	add.s32 	%r171, %r244, 3;
	cvt.rn.f64.u32 	%fd83, %r171;
	mul.f64 	%fd84, %fd3, %fd83;
	ld.global.f64 	%fd85, [%rd85+8];
	ld.global.f64 	%fd86, [%rd85+24];
	add.f64 	%fd87, %fd85, %fd86;
	ld.global.f64 	%fd88, [%rd88+16];
	add.f64 	%fd89, %fd87, %fd88;
	ld.global.f64 	%fd90, [%rd91+16];
	add.f64 	%fd91, %fd89, %fd90;
	add.f64 	%fd92, %fd84, 0dBFF0000000000000;
	fma.rn.f64 	%fd93, %fd84, %fd92, %fd2;
	add.f64 	%fd94, %fd93, %fd93;
	mul.f64 	%fd95, %fd1, %fd94;
	sub.f64 	%fd96, %fd91, %fd95;
	mul.f64 	%fd97, %fd96, 0d3FD0000000000000;
	st.global.f64 	[%rd92+16], %fd97;
	add.s32 	%r244, %r244, 4;
	cvt.rn.f64.u32 	%fd98, %r244;
	mul.f64 	%fd99, %fd3, %fd98;
	ld.global.f64 	%fd100, [%rd85+16];
	ld.global.f64 	%fd101, [%rd85+32];
	add.f64 	%fd102, %fd100, %fd101;
	ld.global.f64 	%fd103, [%rd88+24];
	add.f64 	%fd104, %fd102, %fd103;
	ld.global.f64 	%fd105, [%rd91+24];
	add.f64 	%fd106, %fd104, %fd105;
	add.f64 	%fd107, %fd99, 0dBFF0000000000000;
	fma.rn.f64 	%fd108, %fd99, %fd107, %fd2;
	add.f64 	%fd109, %fd108, %fd108;
	mul.f64 	%fd110, %fd1, %fd109;
	sub.f64 	%fd111, %fd106, %fd110;
	mul.f64 	%fd112, %fd111, 0d3FD0000000000000;
	st.global.f64 	[%rd92+24], %fd112;
	add.s32 	%r243, %r243, 4;
	add.s32 	%r242, %r242, 4;
	setp.ne.s32 	%p39, %r244, %r9;
	@%p39 bra 	$L__BB0_7;
	add.s32 	%r246, %r244, 1;
$L__BB0_9:
	add.s32 	%r172, %r108, -2;
	and.b32  	%r173, %r172, 3;
	setp.eq.s32 	%p40, %r173, 0;
	@%p40 bra 	$L__BB0_14;
	setp.eq.s32 	%p41, %r8, 3;
	@%p41 bra 	$L__BB0_12;
	cvt.rn.f64.u32 	%fd113, %r246;
	mul.f64 	%fd114, %fd3, %fd113;
	add.s32 	%r174, %r246, %r51;
	mul.wide.s32 	%rd93, %r174, 8;
	add.s64 	%rd94, %rd1, %rd93;
	ld.global.f64 	%fd115, [%rd94+-8];
	ld.global.f64 	%fd116, [%rd94+8];
	add.f64 	%fd117, %fd115, %fd116;
	sub.s32 	%r175, %r174, %r108;
	mul.wide.s32 	%rd95, %r175, 8;
	add.s64 	%rd96, %rd1, %rd95;
	ld.global.f64 	%fd118, [%rd96];
	add.f64 	%fd119, %fd117, %fd118;
	add.s64 	%rd99, %rd94, %rd117;
	ld.global.f64 	%fd120, [%rd99];
	add.f64 	%fd121, %fd119, %fd120;
	add.f64 	%fd122, %fd114, 0dBFF0000000000000;
	fma.rn.f64 	%fd123, %fd114, %fd122, %fd2;
	add.f64 	%fd124, %fd123, %fd123;
	mul.f64 	%fd125, %fd1, %fd124;
	sub.f64 	%fd126, %fd121, %fd125;
	mul.f64 	%fd127, %fd126, 0d3FD0000000000000;
	add.s64 	%rd100, %rd2, %rd93;
	st.global.f64 	[%rd100], %fd127;
	add.s32 	%r176, %r246, 1;
	cvt.rn.f64.u32 	%fd128, %r176;
	mul.f64 	%fd129, %fd3, %fd128;
	ld.global.f64 	%fd130, [%rd94];
	cvt.s64.s32 	%rd101, %r51;
	cvt.s64.s32 	%rd102, %r246;
	add.s64 	%rd103, %rd102, %rd101;
	shl.b64 	%rd104, %rd103, 3;
	add.s64 	%rd105, %rd104, %rd1;
	ld.global.f64 	%fd131, [%rd105+16];
	add.f64 	%fd132, %fd130, %fd131;
	sub.s64 	%rd106, %rd103, %rd97;
	shl.b64 	%rd107, %rd106, 3;
	add.s64 	%rd108, %rd1, %rd107;
	ld.global.f64 	%fd133, [%rd108+8];
	add.f64 	%fd134, %fd132, %fd133;
	add.s64 	%rd109, %rd103, %rd97;
	shl.b64 	%rd110, %rd109, 3;
	add.s64 	%rd111, %rd1, %rd110;
	ld.global.f64 	%fd135, [%rd111+8];
	add.f64 	%fd136, %fd134, %fd135;
	add.f64 	%fd137, %fd129, 0dBFF0000000000000;
	fma.rn.f64 	%fd138, %fd129, %fd137, %fd2;
	add.f64 	%fd139, %fd138, %fd138;
	mul.f64 	%fd140, %fd1, %fd139;
	sub.f64 	%fd141, %fd136, %fd140;
	mul.f64 	%fd142, %fd141, 0d3FD0000000000000;
	add.s64 	%rd112, %rd2, %rd104;
	st.global.f64 	[%rd112+8], %fd142;
	add.s32 	%r246, %r246, 2;
$L__BB0_12:
	setp.eq.s32 	%p42, %r10, 0;
	@%p42 bra 	$L__BB0_14;
	cvt.rn.f64.u32 	%fd143, %r246;
	mul.f64 	%fd144, %fd3, %fd143;
	add.s32 	%r177, %r246, %r51;
	mul.wide.s32 	%rd113, %r177, 8;
	add.s64 	%rd114, %rd1, %rd113;
	ld.global.f64 	%fd145, [%rd114+-8];
	ld.global.f64 	%fd146, [%rd114+8];
	add.f64 	%fd147, %fd145, %fd146;
	sub.s32 	%r178, %r177, %r108;
	mul.wide.s32 	%rd115, %r178, 8;
	add.s64 	%rd116, %rd1, %rd115;
	ld.global.f64 	%fd148, [%rd116];
	add.f64 	%fd149, %fd147, %fd148;
	add.s64 	%rd118, %rd114, %rd117;
	ld.global.f64 	%fd150, [%rd118];
	add.f64 	%fd151, %fd149, %fd150;
	add.f64 	%fd152, %fd144, 0dBFF0000000000000;
	fma.rn.f64 	%fd153, %fd144, %fd152, %fd2;
	add.f64 	%fd154, %fd153, %fd153;
	mul.f64 	%fd155, %fd1, %fd154;
	sub.f64 	%fd156, %fd151, %fd155;
	mul.f64 	%fd157, %fd156, 0d3FD0000000000000;
	add.s64 	%rd119, %rd2, %rd113;
	st.global.f64 	[%rd119], %fd157;
$L__BB0_14:
	add.s32 	%r241, %r50, 1;
	add.s32 	%r179, %r110, -2;
	setp.eq.s32 	%p43, %r50, %r179;
	@%p43 bra 	$L__BB0_15;
	bra.uni 	$L__BB0_5;
$L__BB0_15:
	add.s32 	%r48, %r7, -1;
	add.s32 	%r49, %r8, -1;
	setp.eq.s32 	%p44, %r224, 0;
	@%p44 bra 	$L__BB0_16;
	bra.uni 	$L__BB0_54;
$L__BB0_16:
	setp.gt.s32 	%p55, %r108, 0;
	@%p55 bra 	$L__BB0_43;
$L__BB0_17:
	ld.param.u32 	%r223, [_Z7computeiiiidPdS__param_1];
	add.s32 	%r21, %r13, %r110;
	setp.eq.s32 	%p63, %r21, %r223;
	@%p63 bra 	$L__BB0_21;
	setp.gt.s32 	%p64, %r108, 0;
	mul.lo.s32 	%r22, %r21, %r108;
	@%p64 bra 	$L__BB0_19;
	bra.uni 	$L__BB0_22;
$L__BB0_19:
	setp.lt.u32 	%p65, %r3, 7;
	mov.b32 	%r233, 0;
	@%p65 bra 	$L__BB0_35;
	mov.b32 	%r227, 0;
	bra.uni 	$L__BB0_34;
$L__BB0_21:
	setp.gt.s32 	%p72, %r108, 0;
	@%p72 bra 	$L__BB0_23;
$L__BB0_22:
	add.s32 	%r224, %r224, %r5;
	setp.lt.s32 	%p80, %r224, %r111;
	@%p80 bra 	$L__BB0_3;
	bra.uni 	$L__BB0_99;
$L__BB0_23:
	setp.lt.u32 	%p73, %r3, 7;
	mov.b32 	%r230, 0;
	@%p73 bra 	$L__BB0_26;
	mov.b32 	%r228, 0;
$L__BB0_25:
	.pragma "nounroll";
	not.b32 	%r213, %r228;
	add.s32 	%r214, %r4, %r213;
	mul.wide.s32 	%rd172, %r214, 8;
	add.s64 	%rd173, %rd2, %rd172;
	mov.b64 	%rd174, 0;
	st.global.u64 	[%rd173], %rd174;
	st.global.u64 	[%rd173+-8], %rd174;
	st.global.u64 	[%rd173+-16], %rd174;
	st.global.u64 	[%rd173+-24], %rd174;
	st.global.u64 	[%rd173+-32], %rd174;
	st.global.u64 	[%rd173+-40], %rd174;
	st.global.u64 	[%rd173+-48], %rd174;
	st.global.u64 	[%rd173+-56], %rd174;
	add.s32 	%r228, %r228, 8;
	setp.eq.s32 	%p74, %r228, %r11;
	mov.u32 	%r230, %r11;
	@%p74 bra 	$L__BB0_26;
	bra.uni 	$L__BB0_25;
$L__BB0_26:
	setp.eq.s32 	%p75, %r7, 0;
	@%p75 bra 	$L__BB0_22;
	setp.lt.u32 	%p76, %r48, 3;
	@%p76 bra 	$L__BB0_29;
	not.b32 	%r215, %r230;
	add.s32 	%r216, %r4, %r215;
	mul.wide.s32 	%rd175, %r216, 8;
	add.s64 	%rd176, %rd2, %rd175;
	mov.b64 	%rd177, 0;
	st.global.u64 	[%rd176], %rd177;
	st.global.u64 	[%rd176+-8], %rd177;
	st.global.u64 	[%rd176+-16], %rd177;
	st.global.u64 	[%rd176+-24], %rd177;
	add.s32 	%r230, %r230, 4;
$L__BB0_29:
	setp.eq.s32 	%p77, %r8, 0;
	@%p77 bra 	$L__BB0_22;
	setp.eq.s32 	%p78, %r49, 0;
	@%p78 bra 	$L__BB0_32;
	not.b32 	%r217, %r230;
	add.s32 	%r218, %r4, %r217;
	mul.wide.s32 	%rd178, %r218, 8;
	add.s64 	%rd179, %rd2, %rd178;
	mov.b64 	%rd180, 0;
	st.global.u64 	[%rd179], %rd180;
	st.global.u64 	[%rd179+-8], %rd180;
	add.s32 	%r230, %r230, 2;
$L__BB0_32:
	setp.eq.s32 	%p79, %r10, 0;
	@%p79 bra 	$L__BB0_22;
	not.b32 	%r219, %r230;
	add.s32 	%r220, %r4, %r219;
	mul.wide.s32 	%rd181, %r220, 8;
	add.s64 	%rd182, %rd2, %rd181;
	mov.b64 	%rd183, 0;
	st.global.u64 	[%rd182], %rd183;
	bra.uni 	$L__BB0_22;
$L__BB0_34:
	.pragma "nounroll";
	add.s32 	%r199, %r227, %r108;
	not.b32 	%r200, %r199;
	add.s32 	%r201, %r22, %r200;
	mul.wide.s32 	%rd156, %r201, 8;
	add.s64 	%rd157, %rd2, %rd156;
	ld.global.f64 	%fd189, [%rd157];
	mul.wide.u32 	%rd158, %r108, 8;
	add.s64 	%rd159, %rd157, %rd158;
	st.global.f64 	[%rd159], %fd189;
	ld.global.f64 	%fd190, [%rd157+-8];
	st.global.f64 	[%rd159+-8], %fd190;
	ld.global.f64 	%fd191, [%rd157+-16];
	st.global.f64 	[%rd159+-16], %fd191;
	ld.global.f64 	%fd192, [%rd157+-24];
	st.global.f64 	[%rd159+-24], %fd192;
	ld.global.f64 	%fd193, [%rd157+-32];
	st.global.f64 	[%rd159+-32], %fd193;
	ld.global.f64 	%fd194, [%rd157+-40];
	st.global.f64 	[%rd159+-40], %fd194;
	ld.global.f64 	%fd195, [%rd157+-48];
	st.global.f64 	[%rd159+-48], %fd195;
	ld.global.f64 	%fd196, [%rd157+-56];
	st.global.f64 	[%rd159+-56], %fd196;
	add.s32 	%r227, %r227, 8;
	setp.eq.s32 	%p66, %r227, %r11;
	mov.u32 	%r233, %r11;
	@%p66 bra 	$L__BB0_35;
	bra.uni 	$L__BB0_34;
$L__BB0_35:
	setp.eq.s32 	%p67, %r7, 0;
	@%p67 bra 	$L__BB0_22;
	setp.lt.u32 	%p68, %r48, 3;
	@%p68 bra 	$L__BB0_38;
	add.s32 	%r202, %r233, %r108;
	not.b32 	%r203, %r202;
	add.s32 	%r204, %r22, %r203;
	mul.wide.s32 	%rd160, %r204, 8;
	add.s64 	%rd161, %rd2, %rd160;
	ld.global.f64 	%fd197, [%rd161];
	mul.wide.u32 	%rd162, %r108, 8;
	add.s64 	%rd163, %rd161, %rd162;
	st.global.f64 	[%rd163], %fd197;
	ld.global.f64 	%fd198, [%rd161+-8];
	st.global.f64 	[%rd163+-8], %fd198;
	ld.global.f64 	%fd199, [%rd161+-16];
	st.global.f64 	[%rd163+-16], %fd199;
	ld.global.f64 	%fd200, [%rd161+-24];
	st.global.f64 	[%rd163+-24], %fd200;
	add.s32 	%r233, %r233, 4;
$L__BB0_38:
	setp.eq.s32 	%p69, %r8, 0;
	@%p69 bra 	$L__BB0_22;
	setp.eq.s32 	%p70, %r49, 0;
	@%p70 bra 	$L__BB0_41;
	add.s32 	%r205, %r233, %r108;
	not.b32 	%r206, %r205;
	add.s32 	%r207, %r22, %r206;
	mul.wide.s32 	%rd164, %r207, 8;
	add.s64 	%rd165, %rd2, %rd164;
	ld.global.f64 	%fd201, [%rd165];
	mul.wide.u32 	%rd166, %r108, 8;
	add.s64 	%rd167, %rd165, %rd166;
	st.global.f64 	[%rd167], %fd201;
	ld.global.f64 	%fd202, [%rd165+-8];
	st.global.f64 	[%rd167+-8], %fd202;
	add.s32 	%r233, %r233, 2;
$L__BB0_41:
	setp.eq.s32 	%p71, %r10, 0;
	@%p71 bra 	$L__BB0_22;
	add.s32 	%r208, %r233, %r108;
	not.b32 	%r209, %r208;
	add.s32 	%r210, %r22, %r209;
	mul.wide.s32 	%rd168, %r210, 8;
	add.s64 	%rd169, %rd2, %rd168;
	ld.global.f64 	%fd203, [%rd169];
	mul.wide.u32 	%rd170, %r108, 8;
	add.s64 	%rd171, %rd169, %rd170;
	st.global.f64 	[%rd171], %fd203;
	bra.uni 	$L__BB0_22;
$L__BB0_43:
	setp.lt.u32 	%p56, %r3, 7;
	mov.b32 	%r236, 0;
	@%p56 bra 	$L__BB0_46;
	mov.b32 	%r226, 0;
$L__BB0_45:
	.pragma "nounroll";
	add.s32 	%r193, %r226, %r108;
	mul.wide.u32 	%rd134, %r193, 8;
	add.s64 	%rd135, %rd2, %rd134;
	mov.b64 	%rd136, 0;
	st.global.u64 	[%rd135], %rd136;
	st.global.u64 	[%rd135+8], %rd136;
	st.global.u64 	[%rd135+16], %rd136;
	st.global.u64 	[%rd135+24], %rd136;
	st.global.u64 	[%rd135+32], %rd136;
	st.global.u64 	[%rd135+40], %rd136;
	st.global.u64 	[%rd135+48], %rd136;
	st.global.u64 	[%rd135+56], %rd136;
	add.s32 	%r226, %r226, 8;
	setp.eq.s32 	%p57, %r226, %r11;
	mov.u32 	%r236, %r11;
	@%p57 bra 	$L__BB0_46;
	bra.uni 	$L__BB0_45;
$L__BB0_46:
	setp.eq.s32 	%p58, %r7, 0;
	@%p58 bra 	$L__BB0_17;
	setp.lt.u32 	%p59, %r48, 3;
	@%p59 bra 	$L__BB0_49;
	add.s32 	%r194, %r236, %r108;
	mul.wide.u32 	%rd137, %r194, 8;
	add.s64 	%rd138, %rd2, %rd137;
	mov.b64 	%rd139, 0;
	st.global.u64 	[%rd138], %rd139;
	cvt.u64.u32 	%rd140, %r236;
	cvt.u64.u32 	%rd141, %r108;
	add.s64 	%rd142, %rd140, %rd141;
	shl.b64 	%rd143, %rd142, 3;
	add.s64 	%rd144, %rd2, %rd143;
	st.global.u64 	[%rd144+8], %rd139;
	st.global.u64 	[%rd144+16], %rd139;
	st.global.u64 	[%rd144+24], %rd139;
	add.s32 	%r236, %r236, 4;
$L__BB0_49:
	setp.eq.s32 	%p60, %r8, 0;
	@%p60 bra 	$L__BB0_17;
	setp.eq.s32 	%p61, %r49, 0;
	@%p61 bra 	$L__BB0_52;
	add.s32 	%r195, %r236, %r108;
	mul.wide.u32 	%rd145, %r195, 8;
	add.s64 	%rd146, %rd2, %rd145;
	mov.b64 	%rd147, 0;
	st.global.u64 	[%rd146], %rd147;
	cvt.u64.u32 	%rd148, %r236;
	cvt.u64.u32 	%rd149, %r108;
	add.s64 	%rd150, %rd148, %rd149;
	shl.b64 	%rd151, %rd150, 3;
	add.s64 	%rd152, %rd2, %rd151;
	st.global.u64 	[%rd152+8], %rd147;
	add.s32 	%r236, %r236, 2;
$L__BB0_52:
	setp.eq.s32 	%p62, %r10, 0;
	@%p62 bra 	$L__BB0_17;
	add.s32 	%r196, %r236, %r108;
	mul.wide.u32 	%rd153, %r196, 8;
	add.s64 	%rd154, %rd2, %rd153;
	mov.b64 	%rd155, 0;
	st.global.u64 	[%rd154], %rd155;
	bra.uni 	$L__BB0_17;
$L__BB0_54:
	setp.gt.s32 	%p45, %r108, 0;
	mul.lo.s32 	%r15, %r13, %r108;
	add.s32 	%r14, %r15, %r108;
	@%p45 bra 	$L__BB0_55;
	bra.uni 	$L__BB0_17;
$L__BB0_55:
	setp.lt.u32 	%p46, %r3, 15;
	mov.b32 	%r239, 0;
	@%p46 bra 	$L__BB0_58;
	mov.b32 	%r225, 0;
$L__BB0_57:
	.pragma "nounroll";
	add.s32 	%r182, %r225, %r14;
	mul.wide.s32 	%rd120, %r182, 8;
	add.s64 	%rd121, %rd2, %rd120;
	ld.global.f64 	%fd158, [%rd121];
	add.s32 	%r183, %r225, %r15;
	mul.wide.s32 	%rd122, %r183, 8;
	add.s64 	%rd123, %rd2, %rd122;
	st.global.f64 	[%rd123], %fd158;
	ld.global.f64 	%fd159, [%rd121+8];
	st.global.f64 	[%rd123+8], %fd159;
	ld.global.f64 	%fd160, [%rd121+16];
	st.global.f64 	[%rd123+16], %fd160;
	ld.global.f64 	%fd161, [%rd121+24];
	st.global.f64 	[%rd123+24], %fd161;
	ld.global.f64 	%fd162, [%rd121+32];
	st.global.f64 	[%rd123+32], %fd162;
	ld.global.f64 	%fd163, [%rd121+40];
	st.global.f64 	[%rd123+40], %fd163;
	ld.global.f64 	%fd164, [%rd121+48];
	st.global.f64 	[%rd123+48], %fd164;
	ld.global.f64 	%fd165, [%rd121+56];
	st.global.f64 	[%rd123+56], %fd165;
	ld.global.f64 	%fd166, [%rd121+64];
	st.global.f64 	[%rd123+64], %fd166;
	ld.global.f64 	%fd167, [%rd121+72];
	st.global.f64 	[%rd123+72], %fd167;
	ld.global.f64 	%fd168, [%rd121+80];
	st.global.f64 	[%rd123+80], %fd168;
	ld.global.f64 	%fd169, [%rd121+88];
	st.global.f64 	[%rd123+88], %fd169;
	ld.global.f64 	%fd170, [%rd121+96];
	st.global.f64 	[%rd123+96], %fd170;
	ld.global.f64 	%fd171, [%rd121+104];
	st.global.f64 	[%rd123+104], %fd171;
	ld.global.f64 	%fd172, [%rd121+112];
	st.global.f64 	[%rd123+112], %fd172;
	ld.global.f64 	%fd173, [%rd121+120];
	st.global.f64 	[%rd123+120], %fd173;
	add.s32 	%r225, %r225, 16;
	and.b32  	%r239, %r108, 2147483632;
	setp.eq.s32 	%p47, %r225, %r239;
	@%p47 bra 	$L__BB0_58;
	bra.uni 	$L__BB0_57;
$L__BB0_58:
	setp.eq.s32 	%p48, %r6, 0;
	@%p48 bra 	$L__BB0_17;
	add.s32 	%r184, %r6, -1;
	setp.lt.u32 	%p49, %r184, 7;
	@%p49 bra 	$L__BB0_61;
	add.s32 	%r185, %r239, %r14;
	mul.wide.s32 	%rd124, %r185, 8;
	add.s64 	%rd125, %rd2, %rd124;
	ld.global.f64 	%fd174, [%rd125];
	add.s32 	%r186, %r239, %r15;
	mul.wide.s32 	%rd126, %r186, 8;
	add.s64 	%rd127, %rd2, %rd126;
	st.global.f64 	[%rd127], %fd174;
	ld.global.f64 	%fd175, [%rd125+8];
	st.global.f64 	[%rd127+8], %fd175;
	ld.global.f64 	%fd176, [%rd125+16];
	st.global.f64 	[%rd127+16], %fd176;
	ld.global.f64 	%fd177, [%rd125+24];
	st.global.f64 	[%rd127+24], %fd177;
	ld.global.f64 	%fd178, [%rd125+32];
	st.global.f64 	[%rd127+32], %fd178;
	ld.global.f64 	%fd179, [%rd125+40];
	st.global.f64 	[%rd127+40], %fd179;
	ld.global.f64 	%fd180, [%rd125+48];
	st.global.f64 	[%rd127+48], %fd180;
	ld.global.f64 	%fd181, [%rd125+56];
	st.global.f64 	[%rd127+56], %fd181;
	add.s32 	%r239, %r239, 8;
$L__BB0_61:
	setp.eq.s32 	%p50, %r7, 0;
	@%p50 bra 	$L__BB0_17;
	setp.lt.u32 	%p51, %r48, 3;
	@%p51 bra 	$L__BB0_64;
	add.s32 	%r187, %r239, %r14;
	mul.wide.s32 	%rd128, %r187, 8;
	add.s64 	%rd129, %rd2, %rd128;
	ld.global.f64 	%fd182, [%rd129];
	add.s32 	%r188, %r239, %r15;
	mul.wide.s32 	%rd130, %r188, 8;
	add.s64 	%rd131, %rd2, %rd130;
	st.global.f64 	[%rd131], %fd182;
	ld.global.f64 	%fd183, [%rd129+8];
	st.global.f64 	[%rd131+8], %fd183;
	ld.global.f64 	%fd184, [%rd129+16];
	st.global.f64 	[%rd131+16], %fd184;
	ld.global.f64 	%fd185, [%rd129+24];
	st.global.f64 	[%rd131+24], %fd185;
	add.s32 	%r239, %r239, 4;
$L__BB0_64:
	setp.eq.s32 	%p52, %r8, 0;
	@%p52 bra 	$L__BB0_17;
	setp.eq.s32 	%p53, %r8, 1;
	add.s32 	%r189, %r239, %r14;
	mul.wide.s32 	%rd132, %r189, 8;
	add.s64 	%rd3, %rd2, %rd132;
	ld.global.f64 	%fd186, [%rd3];
	add.s32 	%r190, %r239, %r15;
	mul.wide.s32 	%rd133, %r190, 8;
	add.s64 	%rd4, %rd2, %rd133;
	st.global.f64 	[%rd4], %fd186;
	@%p53 bra 	$L__BB0_17;
	setp.eq.s32 	%p54, %r8, 2;
	ld.global.f64 	%fd187, [%rd3+8];
	st.global.f64 	[%rd4+8], %fd187;
	@%p54 bra 	$L__BB0_17;
	ld.global.f64 	%fd188, [%rd3+16];
	st.global.f64 	[%rd4+16], %fd188;
	bra.uni 	$L__BB0_17;
$L__BB0_68:
	setp.lt.s32 	%p3, %r108, 1;
	@%p3 bra 	$L__BB0_99;
	and.b32  	%r64, %r108, 15;
	add.s32 	%r65, %r64, -1;
	and.b32  	%r66, %r108, 7;
	add.s32 	%r67, %r66, -1;
	and.b32  	%r68, %r108, 3;
	add.s32 	%r69, %r68, -1;
	and.b32  	%r70, %r108, 2147483632;
	and.b32  	%r71, %r108, 2147483640;
	and.b32  	%r72, %r108, 1;
	cvt.u64.u32 	%rd38, %r108;
$L__BB0_70:
	mul.lo.s32 	%r74, %r224, %r110;
	setp.eq.s32 	%p4, %r74, 0;
	@%p4 bra 	$L__BB0_100;
	setp.lt.u32 	%p5, %r3, 15;
	mul.lo.s32 	%r76, %r74, %r108;
	add.s32 	%r75, %r76, %r108;
	mov.b32 	%r262, 0;
	@%p5 bra 	$L__BB0_74;
	mov.b32 	%r248, 0;
$L__BB0_73:
	.pragma "nounroll";
	add.s32 	%r118, %r248, %r75;
	mul.wide.s32 	%rd9, %r118, 8;
	add.s64 	%rd10, %rd2, %rd9;
	ld.global.f64 	%fd4, [%rd10];
	add.s32 	%r119, %r248, %r76;
	mul.wide.s32 	%rd11, %r119, 8;
	add.s64 	%rd12, %rd2, %rd11;
	st.global.f64 	[%rd12], %fd4;
	ld.global.f64 	%fd5, [%rd10+8];
	st.global.f64 	[%rd12+8], %fd5;
	ld.global.f64 	%fd6, [%rd10+16];
	st.global.f64 	[%rd12+16], %fd6;
	ld.global.f64 	%fd7, [%rd10+24];
	st.global.f64 	[%rd12+24], %fd7;
	ld.global.f64 	%fd8, [%rd10+32];
	st.global.f64 	[%rd12+32], %fd8;
	ld.global.f64 	%fd9, [%rd10+40];
	st.global.f64 	[%rd12+40], %fd9;
	ld.global.f64 	%fd10, [%rd10+48];
	st.global.f64 	[%rd12+48], %fd10;
	ld.global.f64 	%fd11, [%rd10+56];
	st.global.f64 	[%rd12+56], %fd11;
	ld.global.f64 	%fd12, [%rd10+64];
	st.global.f64 	[%rd12+64], %fd12;
	ld.global.f64 	%fd13, [%rd10+72];
	st.global.f64 	[%rd12+72], %fd13;
	ld.global.f64 	%fd14, [%rd10+80];
	st.global.f64 	[%rd12+80], %fd14;
	ld.global.f64 	%fd15, [%rd10+88];
	st.global.f64 	[%rd12+88], %fd15;
	ld.global.f64 	%fd16, [%rd10+96];
	st.global.f64 	[%rd12+96], %fd16;
	ld.global.f64 	%fd17, [%rd10+104];
	st.global.f64 	[%rd12+104], %fd17;
	ld.global.f64 	%fd18, [%rd10+112];
	st.global.f64 	[%rd12+112], %fd18;
	ld.global.f64 	%fd19, [%rd10+120];
	st.global.f64 	[%rd12+120], %fd19;
	add.s32 	%r248, %r248, 16;
	setp.eq.s32 	%p6, %r248, %r70;
	mov.u32 	%r262, %r70;
	@%p6 bra 	$L__BB0_74;
	bra.uni 	$L__BB0_73;
$L__BB0_74:
	setp.eq.s32 	%p7, %r64, 0;
	@%p7 bra 	$L__BB0_75;
	bra.uni 	$L__BB0_111;
$L__BB0_75:
	ld.param.u32 	%r222, [_Z7computeiiiidPdS__param_1];
	add.s32 	%r81, %r74, %r110;
	setp.eq.s32 	%p21, %r81, %r222;
	@%p21 bra 	$L__BB0_87;
	setp.lt.u32 	%p22, %r3, 7;
	mul.lo.s32 	%r82, %r81, %r108;
	mov.b32 	%r256, 0;
	@%p22 bra 	$L__BB0_79;
	mov.b32 	%r250, 0;
$L__BB0_78:
	.pragma "nounroll";
	add.s32 	%r134, %r250, %r108;
	not.b32 	%r135, %r134;
	add.s32 	%r136, %r82, %r135;
	mul.wide.s32 	%rd45, %r136, 8;
	add.s64 	%rd46, %rd2, %rd45;
	ld.global.f64 	%fd35, [%rd46];
	mul.wide.u32 	%rd47, %r108, 8;
	add.s64 	%rd48, %rd46, %rd47;
	st.global.f64 	[%rd48], %fd35;
	ld.global.f64 	%fd36, [%rd46+-8];
	st.global.f64 	[%rd48+-8], %fd36;
	ld.global.f64 	%fd37, [%rd46+-16];
	st.global.f64 	[%rd48+-16], %fd37;
	ld.global.f64 	%fd38, [%rd46+-24];
	st.global.f64 	[%rd48+-24], %fd38;
	ld.global.f64 	%fd39, [%rd46+-32];
	st.global.f64 	[%rd48+-32], %fd39;
	ld.global.f64 	%fd40, [%rd46+-40];
	st.global.f64 	[%rd48+-40], %fd40;
	ld.global.f64 	%fd41, [%rd46+-48];
	st.global.f64 	[%rd48+-48], %fd41;
	ld.global.f64 	%fd42, [%rd46+-56];
	st.global.f64 	[%rd48+-56], %fd42;
	add.s32 	%r250, %r250, 8;
	setp.eq.s32 	%p23, %r250, %r71;
	mov.u32 	%r256, %r71;
	@%p23 bra 	$L__BB0_79;
	bra.uni 	$L__BB0_78;
$L__BB0_79:
	setp.eq.s32 	%p24, %r66, 0;
	@%p24 bra 	$L__BB0_98;
	setp.lt.u32 	%p25, %r67, 3;
	@%p25 bra 	$L__BB0_82;
	add.s32 	%r137, %r256, %r108;
	not.b32 	%r138, %r137;
	add.s32 	%r139, %r82, %r138;
	mul.wide.s32 	%rd49, %r139, 8;
	add.s64 	%rd50, %rd2, %rd49;
	ld.global.f64 	%fd43, [%rd50];
	mul.wide.u32 	%rd51, %r108, 8;
	add.s64 	%rd52, %rd50, %rd51;
	st.global.f64 	[%rd52], %fd43;
	ld.global.f64 	%fd44, [%rd50+-8];
	st.global.f64 	[%rd52+-8], %fd44;
	ld.global.f64 	%fd45, [%rd50+-16];
	st.global.f64 	[%rd52+-16], %fd45;
	ld.global.f64 	%fd46, [%rd50+-24];
	st.global.f64 	[%rd52+-24], %fd46;
	add.s32 	%r256, %r256, 4;
$L__BB0_82:
	setp.eq.s32 	%p26, %r68, 0;
	@%p26 bra 	$L__BB0_98;
	setp.eq.s32 	%p27, %r69, 0;
	@%p27 bra 	$L__BB0_85;
	add.s32 	%r140, %r256, %r108;
	not.b32 	%r141, %r140;
	add.s32 	%r142, %r82, %r141;
	mul.wide.s32 	%rd53, %r142, 8;
	add.s64 	%rd54, %rd2, %rd53;
	ld.global.f64 	%fd47, [%rd54];
	mul.wide.u32 	%rd55, %r108, 8;
	add.s64 	%rd56, %rd54, %rd55;
	st.global.f64 	[%rd56], %fd47;
	ld.global.f64 	%fd48, [%rd54+-8];
	st.global.f64 	[%rd56+-8], %fd48;
	add.s32 	%r256, %r256, 2;
$L__BB0_85:
	setp.eq.s32 	%p28, %r72, 0;
	@%p28 bra 	$L__BB0_98;
	add.s32 	%r143, %r256, %r108;
	not.b32 	%r144, %r143;
	add.s32 	%r145, %r82, %r144;
	mul.wide.s32 	%rd57, %r145, 8;
	add.s64 	%rd58, %rd2, %rd57;
	ld.global.f64 	%fd49, [%rd58];
	mul.wide.u32 	%rd59, %r108, 8;
	add.s64 	%rd60, %rd58, %rd59;
	st.global.f64 	[%rd60], %fd49;
	bra.uni 	$L__BB0_98;
$L__BB0_87:
	setp.lt.u32 	%p29, %r3, 7;
	mov.b32 	%r253, 0;
	@%p29 bra 	$L__BB0_90;
	mov.b32 	%r251, 0;
$L__BB0_89:
	.pragma "nounroll";
	not.b32 	%r148, %r251;
	add.s32 	%r149, %r4, %r148;
	mul.wide.s32 	%rd61, %r149, 8;
	add.s64 	%rd62, %rd2, %rd61;
	mov.b64 	%rd63, 0;
	st.global.u64 	[%rd62], %rd63;
	st.global.u64 	[%rd62+-8], %rd63;
	st.global.u64 	[%rd62+-16], %rd63;
	st.global.u64 	[%rd62+-24], %rd63;
	st.global.u64 	[%rd62+-32], %rd63;
	st.global.u64 	[%rd62+-40], %rd63;
	st.global.u64 	[%rd62+-48], %rd63;
	st.global.u64 	[%rd62+-56], %rd63;
	add.s32 	%r251, %r251, 8;
	setp.eq.s32 	%p30, %r251, %r71;
	mov.u32 	%r253, %r71;
	@%p30 bra 	$L__BB0_90;
	bra.uni 	$L__BB0_89;
$L__BB0_90:
	setp.eq.s32 	%p31, %r66, 0;
	@%p31 bra 	$L__BB0_98;
	setp.lt.u32 	%p32, %r67, 3;
	@%p32 bra 	$L__BB0_93;
	not.b32 	%r150, %r253;
	add.s32 	%r151, %r4, %r150;
	mul.wide.s32 	%rd64, %r151, 8;
	add.s64 	%rd65, %rd2, %rd64;
	mov.b64 	%rd66, 0;
	st.global.u64 	[%rd65], %rd66;
	st.global.u64 	[%rd65+-8], %rd66;
	st.global.u64 	[%rd65+-16], %rd66;
	st.global.u64 	[%rd65+-24], %rd66;
	add.s32 	%r253, %r253, 4;
$L__BB0_93:
	setp.eq.s32 	%p33, %r68, 0;
	@%p33 bra 	$L__BB0_98;
	setp.eq.s32 	%p34, %r69, 0;
	@%p34 bra 	$L__BB0_96;
	not.b32 	%r152, %r253;
	add.s32 	%r153, %r4, %r152;
	mul.wide.s32 	%rd67, %r153, 8;
	add.s64 	%rd68, %rd2, %rd67;
	mov.b64 	%rd69, 0;
	st.global.u64 	[%rd68], %rd69;
	st.global.u64 	[%rd68+-8], %rd69;
	add.s32 	%r253, %r253, 2;
$L__BB0_96:
	setp.eq.s32 	%p35, %r72, 0;
	@%p35 bra 	$L__BB0_98;
	not.b32 	%r154, %r253;
	add.s32 	%r155, %r4, %r154;
	mul.wide.s32 	%rd70, %r155, 8;
	add.s64 	%rd71, %rd2, %rd70;
	mov.b64 	%rd72, 0;
	st.global.u64 	[%rd71], %rd72;
$L__BB0_98:
	add.s32 	%r224, %r224, %r5;
	setp.lt.s32 	%p36, %r224, %r111;
	@%p36 bra 	$L__BB0_70;
$L__BB0_99:
	ret;
$L__BB0_100:
	setp.lt.u32 	%p14, %r3, 7;
	mov.b32 	%r259, 0;
	@%p14 bra 	$L__BB0_103;
	mov.b32 	%r249, 0;
$L__BB0_102:
	.pragma "nounroll";
	add.s32 	%r128, %r249, %r108;
	mul.wide.u32 	%rd23, %r128, 8;
	add.s64 	%rd24, %rd2, %rd23;
	mov.b64 	%rd25, 0;
	st.global.u64 	[%rd24], %rd25;
	st.global.u64 	[%rd24+8], %rd25;
	st.global.u64 	[%rd24+16], %rd25;
	st.global.u64 	[%rd24+24], %rd25;
	st.global.u64 	[%rd24+32], %rd25;
	st.global.u64 	[%rd24+40], %rd25;
	st.global.u64 	[%rd24+48], %rd25;
	st.global.u64 	[%rd24+56], %rd25;
	add.s32 	%r249, %r249, 8;
	setp.eq.s32 	%p15, %r249, %r71;
	mov.u32 	%r259, %r71;
	@%p15 bra 	$L__BB0_103;
	bra.uni 	$L__BB0_102;
$L__BB0_103:
	setp.eq.s32 	%p16, %r66, 0;
	@%p16 bra 	$L__BB0_75;
	setp.lt.u32 	%p17, %r67, 3;
	@%p17 bra 	$L__BB0_106;
	add.s32 	%r129, %r259, %r108;
	mul.wide.u32 	%rd26, %r129, 8;
	add.s64 	%rd27, %rd2, %rd26;
	mov.b64 	%rd28, 0;
	st.global.u64 	[%rd27], %rd28;
	cvt.u64.u32 	%rd29, %r259;
	add.s64 	%rd31, %rd29, %rd38;
	shl.b64 	%rd32, %rd31, 3;
	add.s64 	%rd33, %rd2, %rd32;
	st.global.u64 	[%rd33+8], %rd28;
	st.global.u64 	[%rd33+16], %rd28;
	st.global.u64 	[%rd33+24], %rd28;
	add.s32 	%r259, %r259, 4;
$L__BB0_106:
	setp.eq.s32 	%p18, %r68, 0;
	@%p18 bra 	$L__BB0_75;
	setp.eq.s32 	%p19, %r69, 0;
	@%p19 bra 	$L__BB0_109;
	add.s32 	%r130, %r259, %r108;
	mul.wide.u32 	%rd34, %r130, 8;
	add.s64 	%rd35, %rd2, %rd34;
	mov.b64 	%rd36, 0;
	st.global.u64 	[%rd35], %rd36;
	cvt.u64.u32 	%rd37, %r259;
	add.s64 	%rd39, %rd37, %rd38;
	shl.b64 	%rd40, %rd39, 3;
	add.s64 	%rd41, %rd2, %rd40;
	st.global.u64 	[%rd41+8], %rd36;
	add.s32 	%r259, %r259, 2;
$L__BB0_109:
	setp.eq.s32 	%p20, %r72, 0;
	@%p20 bra 	$L__BB0_75;
	add.s32 	%r131, %r259, %r108;
	mul.wide.u32 	%rd42, %r131, 8;
	add.s64 	%rd43, %rd2, %rd42;
	mov.b64 	%rd44, 0;
	st.global.u64 	[%rd43], %rd44;
	bra.uni 	$L__BB0_75;
$L__BB0_111:
	setp.lt.u32 	%p8, %r65, 7;
	@%p8 bra 	$L__BB0_113;
	add.s32 	%r120, %r262, %r75;
	mul.wide.s32 	%rd13, %r120, 8;
	add.s64 	%rd14, %rd2, %rd13;
	ld.global.f64 	%fd20, [%rd14];
	add.s32 	%r121, %r262, %r76;
	mul.wide.s32 	%rd15, %r121, 8;
	add.s64 	%rd16, %rd2, %rd15;
	st.global.f64 	[%rd16], %fd20;
	ld.global.f64 	%fd21, [%rd14+8];
	st.global.f64 	[%rd16+8], %fd21;
	ld.global.f64 	%fd22, [%rd14+16];
	st.global.f64 	[%rd16+16], %fd22;
	ld.global.f64 	%fd23, [%rd14+24];
	st.global.f64 	[%rd16+24], %fd23;
	ld.global.f64 	%fd24, [%rd14+32];
	st.global.f64 	[%rd16+32], %fd24;
	ld.global.f64 	%fd25, [%rd14+40];
	st.global.f64 	[%rd16+40], %fd25;
	ld.global.f64 	%fd26, [%rd14+48];
	st.global.f64 	[%rd16+48], %fd26;
	ld.global.f64 	%fd27, [%rd14+56];
	st.global.f64 	[%rd16+56], %fd27;
	add.s32 	%r262, %r262, 8;
$L__BB0_113:
	setp.eq.s32 	%p9, %r66, 0;
	@%p9 bra 	$L__BB0_75;
	setp.lt.u32 	%p10, %r67, 3;
	@%p10 bra 	$L__BB0_116;
	add.s32 	%r122, %r262, %r75;
	mul.wide.s32 	%rd17, %r122, 8;
	add.s64 	%rd18, %rd2, %rd17;
	ld.global.f64 	%fd28, [%rd18];
	add.s32 	%r123, %r262, %r76;
	mul.wide.s32 	%rd19, %r123, 8;
	add.s64 	%rd20, %rd2, %rd19;
	st.global.f64 	[%rd20], %fd28;
	ld.global.f64 	%fd29, [%rd18+8];
	st.global.f64 	[%rd20+8], %fd29;
	ld.global.f64 	%fd30, [%rd18+16];
	st.global.f64 	[%rd20+16], %fd30;
	ld.global.f64 	%fd31, [%rd18+24];
	st.global.f64 	[%rd20+24], %fd31;
	add.s32 	%r262, %r262, 4;
$L__BB0_116:
	setp.eq.s32 	%p11, %r68, 0;
	@%p11 bra 	$L__BB0_75;
	setp.eq.s32 	%p12, %r68, 1;
	add.s32 	%r124, %r262, %r75;
	mul.wide.s32 	%rd21, %r124, 8;
	add.s64 	%rd5, %rd2, %rd21;
	ld.global.f64 	%fd32, [%rd5];
	add.s32 	%r125, %r262, %r76;
	mul.wide.s32 	%rd22, %r125, 8;
	add.s64 	%rd6, %rd2, %rd22;
	st.global.f64 	[%rd6], %fd32;
	@%p12 bra 	$L__BB0_75;
	setp.eq.s32 	%p13, %r68, 2;
	ld.global.f64 	%fd33, [%rd5+8];
	st.global.f64 	[%rd6+8], %fd33;
	@%p13 bra 	$L__BB0_75;
	ld.global.f64 	%fd34, [%rd5+16];
	st.global.f64 	[%rd6+16], %fd34;
	bra.uni 	$L__BB0_75;

}


// ===== COMPILED SASS (sm_100) =====

	.target	sm_100

	.elftype	@"ET_EXEC"


//--------------------- .note.nv.tkinfo           --------------------------
	.section	.note.nv.tkinfo,"",@"SHT_NOTE"
	.sectionflags	@"SHF_NOTE_NV_TKINFO"
	.tkinfo
        /*0018*/ 	.word	0x00000002
        /*0030*/ 	.string	""
        /*0030*/ 	.string	"ptxas"
        /*0030*/ 	.string	"Cuda compilation tools, release 13.0, V13.0.88"
        /*0030*/ 	.string	"Build cuda_13.0.r13.0/compiler.36424714_0"
        /*0030*/ 	.string	"-arch sm_100 -m 64 "



//--------------------- .note.nv.cuinfo           --------------------------
	.section	.note.nv.cuinfo,"",@"SHT_NOTE"
	.sectionflags	@"SHF_NOTE_NV_CUINFO"
        /*0018*/ 	.short	0x0002
        /*001a*/ 	.short	0x0064
        /*001c*/ 	.short	0x0082
	.zero		2


//--------------------- .nv.info                  --------------------------
	.section	.nv.info,"",@"SHT_CUDA_INFO"
	.align	4


	//----- nvinfo : EIATTR_REGCOUNT
	.align		4
        /*0000*/ 	.byte	0x04, 0x2f
        /*0002*/ 	.short	(.L_1 - .L_0)
	.align		4
.L_0:
        /*0004*/ 	.word	index@(_Z7computeiiiidPdS_)
        /*0008*/ 	.word	0x00000028


	//----- nvinfo : EIATTR_FRAME_SIZE
	.align		4
.L_1:
        /*000c*/ 	.byte	0x04, 0x11
        /*000e*/ 	.short	(.L_3 - .L_2)
	.align		4
.L_2:
        /*0010*/ 	.word	index@(_Z7computeiiiidPdS_)
        /*0014*/ 	.word	0x00000000


	//----- nvinfo : EIATTR_MIN_STACK_SIZE
	.align		4
.L_3:
        /*0018*/ 	.byte	0x04, 0x12
        /*001a*/ 	.short	(.L_5 - .L_4)
	.align		4
.L_4:
        /*001c*/ 	.word	index@(_Z7computeiiiidPdS_)
        /*0020*/ 	.word	0x00000000
.L_5:


//--------------------- .nv.compat                --------------------------
	.section	.nv.compat,"",@"SHT_CUDA_COMPAT_INFO"
	.align	4
        /*0000*/ 	.byte	0x02, 0x09, 0x00, 0x00, 0x02, 0x02, 0x01, 0x00, 0x02, 0x05, 0x05, 0x00, 0x03, 0x07, 0x01, 0x01
        /*0010*/ 	.byte	0x02, 0x03, 0x00, 0x00, 0x02, 0x06, 0x01, 0x00, 0x04, 0x0b, 0x08, 0x00, 0x01, 0x00, 0x00, 0x00
        /*0020*/ 	.byte	0x00, 0x00, 0x00, 0x00


//--------------------- .nv.info._Z7computeiiiidPdS_ --------------------------
	.section	.nv.info._Z7computeiiiidPdS_,"",@"SHT_CUDA_INFO"
	.sectionflags	@""
	.align	4


	//----- nvinfo : EIATTR_CUDA_API_VERSION
	.align		4
        /*0000*/ 	.byte	0x04, 0x37
        /*0002*/ 	.short	(.L_7 - .L_6)
.L_6:
        /*0004*/ 	.word	0x00000082


	//----- nvinfo : EIATTR_KPARAM_INFO
	.align		4
.L_7:
        /*0008*/ 	.byte	0x04, 0x17
        /*000a*/ 	.short	(.L_9 - .L_8)
.L_8:
        /*000c*/ 	.word	0x00000000
        /*0010*/ 	.short	0x0006
        /*0012*/ 	.short	0x0020
        /*0014*/ 	.byte	0x00, 0xf5, 0x21, 0x00


	//----- nvinfo : EIATTR_KPARAM_INFO
	.align		4
.L_9:
        /*0018*/ 	.byte	0x04, 0x17
        /*001a*/ 	.short	(.L_11 - .L_10)
.L_10:
        /*001c*/ 	.word	0x00000000
        /*0020*/ 	.short	0x0005
        /*0022*/ 	.short	0x0018
        /*0024*/ 	.byte	0x00, 0xf5, 0x21, 0x00


	//----- nvinfo : EIATTR_KPARAM_INFO
	.align		4
.L_11:
        /*0028*/ 	.byte	0x04, 0x17
        /*002a*/ 	.short	(.L_13 - .L_12)
.L_12:
        /*002c*/ 	.word	0x00000000
        /*0030*/ 	.short	0x0004
        /*0032*/ 	.short	0x0010
        /*0034*/ 	.byte	0x00, 0xf0, 0x21, 0x00


	//----- nvinfo : EIATTR_KPARAM_INFO
	.align		4
.L_13:
        /*0038*/ 	.byte	0x04, 0x17
        /*003a*/ 	.short	(.L_15 - .L_14)
.L_14:
        /*003c*/ 	.word	0x00000000
        /*0040*/ 	.short	0x0003
        /*0042*/ 	.short	0x000c
        /*0044*/ 	.byte	0x00, 0xf0, 0x11, 0x00


	//----- nvinfo : EIATTR_KPARAM_INFO
	.align		4
.L_15:
        /*0048*/ 	.byte	0x04, 0x17
        /*004a*/ 	.short	(.L_17 - .L_16)
.L_16:
        /*004c*/ 	.word	0x00000000
        /*0050*/ 	.short	0x0002
        /*0052*/ 	.short	0x0008
        /*0054*/ 	.byte	0x00, 0xf0, 0x11, 0x00


	//----- nvinfo : EIATTR_KPARAM_INFO
	.align		4
.L_17:
        /*0058*/ 	.byte	0x04, 0x17
        /*005a*/ 	.short	(.L_19 - .L_18)
.L_18:
        /*005c*/ 	.word	0x00000000
        /*0060*/ 	.short	0x0001
        /*0062*/ 	.short	0x0004
        /*0064*/ 	.byte	0x00, 0xf0, 0x11, 0x00


	//----- nvinfo : EIATTR_KPARAM_INFO
	.align		4
.L_19:
        /*0068*/ 	.byte	0x04, 0x17
        /*006a*/ 	.short	(.L_21 - .L_20)
.L_20:
        /*006c*/ 	.word	0x00000000
        /*0070*/ 	.short	0x0000
        /*0072*/ 	.short	0x0000
        /*0074*/ 	.byte	0x00, 0xf0, 0x11, 0x00


	//----- nvinfo : EIATTR_SPARSE_MMA_MASK
	.align		4
.L_21:
        /*0078*/ 	.byte	0x03, 0x50
        /*007a*/ 	.short	0x0000


	//----- nvinfo : EIATTR_MAXREG_COUNT
	.align		4
        /*007c*/ 	.byte	0x03, 0x1b
        /*007e*/ 	.short	0x00ff


	//----- nvinfo : EIATTR_MERCURY_ISA_VERSION
	.align		4
        /*0080*/ 	.byte	0x03, 0x5f
        /*0082*/ 	.short	0x0101


	//----- nvinfo : EIATTR_VRC_CTA_INIT_COUNT
	.align		4
        /*0084*/ 	.byte	0x02, 0x4a
	.zero		1
	.zero		1


	//----- nvinfo : EIATTR_EXIT_INSTR_OFFSETS
	.align		4
        /*0088*/ 	.byte	0x04, 0x1c
        /*008a*/ 	.short	(.L_23 - .L_22)


	//   ....[0]....
.L_22:
        /*008c*/ 	.word	0x00000070


	//   ....[1]....
        /*0090*/ 	.word	0x00002340


	//   ....[2]....
        /*0094*/ 	.word	0x00002360


	//   ....[3]....
        /*0098*/ 	.word	0x00003800


	//----- nvinfo : EIATTR_CRS_STACK_SIZE
	.align		4
.L_23:
        /*009c*/ 	.byte	0x04, 0x1e
        /*009e*/ 	.short	(.L_25 - .L_24)
.L_24:
        /*00a0*/ 	.word	0x00000000


	//----- nvinfo : EIATTR_CBANK_PARAM_SIZE
	.align		4
.L_25:
        /*00a4*/ 	.byte	0x03, 0x19
        /*00a6*/ 	.short	0x0028


	//----- nvinfo : EIATTR_PARAM_CBANK
	.align		4
        /*00a8*/ 	.byte	0x04, 0x0a
        /*00aa*/ 	.short	(.L_27 - .L_26)
	.align		4
.L_26:
        /*00ac*/ 	.word	index@(.nv.constant0._Z7computeiiiidPdS_)
        /*00b0*/ 	.short	0x0380
        /*00b2*/ 	.short	0x0028


	//----- nvinfo : EIATTR_SW_WAR
	.align		4
.L_27:
        /*00b4*/ 	.byte	0x04, 0x36
        /*00b6*/ 	.short	(.L_29 - .L_28)
.L_28:
        /*00b8*/ 	.word	0x00000008
.L_29:


//--------------------- .nv.callgraph             --------------------------
	.section	.nv.callgraph,"",@"SHT_CUDA_CALLGRAPH"
	.align	4
	.sectionentsize	8
	.align		4
        /*0000*/ 	.word	0x00000000
	.align		4
        /*0004*/ 	.word	0xffffffff
	.align		4
        /*0008*/ 	.word	0x00000000
	.align		4
        /*000c*/ 	.word	0xfffffffe
	.align		4
        /*0010*/ 	.word	0x00000000
	.align		4
        /*0014*/ 	.word	0xfffffffd
	.align		4
        /*0018*/ 	.word	0x00000000
	.align		4
        /*001c*/ 	.word	0xfffffffc


//--------------------- .text._Z7computeiiiidPdS_ --------------------------
	.section	.text._Z7computeiiiidPdS_,"ax",@progbits
	.align	128
        .global         _Z7computeiiiidPdS_
        .type           _Z7computeiiiidPdS_,@function
        .size           _Z7computeiiiidPdS_,(.L_x_55 - _Z7computeiiiidPdS_)
        .other          _Z7computeiiiidPdS_,@"STO_CUDA_ENTRY STV_DEFAULT"
_Z7computeiiiidPdS_:
.text._Z7computeiiiidPdS_:
[----:B------:R-:W-:Y:S01]  /*0000*/  LDC R1, c[0x0][0x37c] ;  /* 0x0000df00ff017b82 */ /* 0x000fe20000000800 */
[----:B------:R-:W0:Y:S07]  /*0010*/  S2R R0, SR_TID.X ;  /* 0x0000000000007919 */ /* 0x000e2e0000002100 */
[----:B------:R-:W0:Y:S01]  /*0020*/  S2UR UR4, SR_CTAID.X ;  /* 0x00000000000479c3 */ /* 0x000e220000002500 */
[----:B------:R-:W1:Y:S07]  /*0030*/  LDCU UR5, c[0x0][0x38c] ;  /* 0x00007180ff0577ac */ /* 0x000e6e0008000800 */
[----:B------:R-:W0:Y:S02]  /*0040*/  LDC R3, c[0x0][0x360] ;  /* 0x0000d800ff037b82 */ /* 0x000e240000000800 */
[----:B0-----:R-:W-:-:S05]  /*0050*/  IMAD R0, R3, UR4, R0 ;  /* 0x0000000403007c24 */ /* 0x001fca000f8e0200 */
[----:B-1----:R-:W-:-:S13]  /*0060*/  ISETP.GE.AND P0, PT, R0, UR5, PT ;  /* 0x0000000500007c0c */ /* 0x002fda000bf06270 */
[----:B------:R-:W-:Y:S05]  /*0070*/  @P0 EXIT ;  /* 0x000000000000094d */ /* 0x000fea0003800000 */
[----:B------:R-:W0:Y:S01]  /*0080*/  LDCU UR5, c[0x0][0x388] ;  /* 0x00007100ff0577ac */ /* 0x000e220008000800 */
[----:B------:R-:W1:Y:S01]  /*0090*/  LDC R2, c[0x0][0x380] ;  /* 0x0000e000ff027b82 */ /* 0x000e620000000800 */
[----:B------:R-:W2:Y:S01]  /*00a0*/  LDCU UR4, c[0x0][0x370] ;  /* 0x00006e00ff0477ac */ /* 0x000ea20008000800 */
[----:B------:R-:W3:Y:S01]  /*00b0*/  LDCU.64 UR6, c[0x0][0x358] ;  /* 0x00006b00ff0677ac */ /* 0x000ee20008000a00 */
[----:B0-----:R-:W-:Y:S01]  /*00c0*/  UISETP.GE.AND UP0, UPT, UR5, 0x3, UPT ;  /* 0x000000030500788c */ /* 0x001fe2000bf06270 */
[----:B--2---:R-:W-:-:S08]  /*00d0*/  IMAD R3, R3, UR4, RZ ;  /* 0x0000000403037c24 */ /* 0x004fd0000f8e02ff */
[----:B---3--:R-:W-:Y:S05]  /*00e0*/  BRA.U !UP0, `(.L_x_0) ;  /* 0x0000002108987547 */ /* 0x008fea000b800000 */
[----:B------:R-:W0:Y:S01]  /*00f0*/  LDC.64 R14, c[0x0][0x390] ;  /* 0x0000e400ff0e7b82 */ /* 0x000e220000000a00 */
[----:B-1----:R-:W-:Y:S01]  /*0100*/  VIADD R2, R2, 0xfffffffe ;  /* 0xfffffffe02027836 */ /* 0x002fe20000000000 */
[----:B------:R-:W1:Y:S04]  /*0110*/  LDCU.64 UR10, c[0x0][0x3a0] ;  /* 0x00007400ff0a77ac */ /* 0x000e680008000a00 */
[----:B------:R-:W-:Y:S01]  /*0120*/  LOP3.LUT R2, R2, 0xfffffffc, RZ, 0xc0, !PT ;  /* 0xfffffffc02027812 */ /* 0x000fe200078ec0ff */
[----:B------:R-:W2:Y:S02]  /*0130*/  LDCU.64 UR8, c[0x0][0x398] ;  /* 0x00007300ff0877ac */ /* 0x000ea40008000a00 */
[----:B012---:R-:W-:-:S11]  /*0140*/  DMUL R14, R14, R14 ;  /* 0x0000000e0e0e7228 */ /* 0x007fd60000000000 */
.L_x_30:
[----:B0-----:R-:W0:Y:S01]  /*0150*/  LDCU UR4, c[0x0][0x380] ;  /* 0x00007000ff0477ac */ /* 0x001e220008000800 */
[----:B-1----:R-:W1:Y:S01]  /*0160*/  LDCU UR5, c[0x0][0x388] ;  /* 0x00007100ff0577ac */ /* 0x002e620008000800 */
[----:B0-2---:R-:W-:Y:S02]  /*0170*/  IMAD.U32 R4, RZ, RZ, UR4 ;  /* 0x00000004ff047e24 */ /* 0x005fe4000f8e00ff */
[----:B-1----:R-:W-:-:S03]  /*0180*/  IMAD.U32 R5, RZ, RZ, UR5 ;  /* 0x00000005ff057e24 */ /* 0x002fc6000f8e00ff */
[----:B------:R-:W-:Y:S01]  /*0190*/  ISETP.GE.AND P0, PT, R4, 0x3, PT ;  /* 0x000000030400780c */ /* 0x000fe20003f06270 */
[----:B------:R-:W-:-:S12]  /*01a0*/  IMAD R7, R0, R5, RZ ;  /* 0x0000000500077224 */ /* 0x000fd800078e02ff */
[----:B---34-:R-:W-:Y:S05]  /*01b0*/  @!P0 BRA `(.L_x_1) ;  /* 0x0000000c00548947 */ /* 0x018fea0003800000 */
[----:B------:R-:W-:-:S07]  /*01c0*/  MOV R6, 0x1 ;  /* 0x0000000100067802 */ /* 0x000fce0000000f00 */
.L_x_6:
[----:B0-----:R-:W0:Y:S01]  /*01d0*/  LDCU UR4, c[0x0][0x388] ;  /* 0x00007100ff0477ac */ /* 0x001e220008000800 */
[----:B-12---:R-:W1:Y:S01]  /*01e0*/  LDC.64 R12, c[0x0][0x390] ;  /* 0x0000e400ff0c7b82 */ /* 0x006e620000000a00 */
[----:B------:R-:W-:Y:S02]  /*01f0*/  IMAD.IADD R19, R7, 0x1, R6 ;  /* 0x0000000107137824 */ /* 0x000fe400078e0206 */
[----:B------:R-:W-:Y:S02]  /*0200*/  IMAD.MOV.U32 R33, RZ, RZ, 0x1 ;  /* 0x00000001ff217424 */ /* 0x000fe400078e00ff */
[----:B0-----:R-:W-:Y:S01]  /*0210*/  IMAD.U32 R5, RZ, RZ, UR4 ;  /* 0x00000004ff057e24 */ /* 0x001fe2000f8e00ff */
[----:B------:R-:W0:Y:S03]  /*0220*/  LDCU UR4, c[0x0][0x380] ;  /* 0x00007000ff0477ac */ /* 0x000e260008000800 */
[----:B------:R-:W-:-:S04]  /*0230*/  VIADD R9, R5, 0xfffffffe ;  /* 0xfffffffe05097836 */ /* 0x000fc80000000000 */
[----:B------:R-:W-:-:S04]  /*0240*/  IMAD R4, R9, R0, R6 ;  /* 0x0000000009047224 */ /* 0x000fc800078e0206 */
[----:B------:R-:W-:-:S04]  /*0250*/  VIADD R18, R4, 0xffffffff ;  /* 0xffffffff04127836 */ /* 0x000fc80000000000 */
[----:B------:R-:W1:Y:S01]  /*0260*/  I2F.F64 R10, R18 ;  /* 0x00000012000a7312 */ /* 0x000e620000201c00 */
[----:B0-----:R-:W-:-:S05]  /*0270*/  MOV R4, UR4 ;  /* 0x0000000400047c02 */ /* 0x001fca0008000f00 */
[----:B------:R-:W-:-:S05]  /*0280*/  VIADD R8, R4, 0xfffffffd ;  /* 0xfffffffd04087836 */ /* 0x000fca0000000000 */
[----:B------:R-:W-:Y:S01]  /*0290*/  ISETP.GE.U32.AND P0, PT, R8, 0x3, PT ;  /* 0x000000030800780c */ /* 0x000fe20003f06070 */
[----:B------:R-:W-:Y:S01]  /*02a0*/  IMAD R8, R19, R4, RZ ;  /* 0x0000000413087224 */ /* 0x000fe200078e02ff */
[----:B-1----:R-:W-:-:S08]  /*02b0*/  DMUL R10, R10, R12 ;  /* 0x0000000c0a0a7228 */ /* 0x002fd00000000000 */
[----:B------:R-:W-:-:S08]  /*02c0*/  DADD R16, R10, -1 ;  /* 0xbff000000a107429 */ /* 0x000fd00000000000 */
[----:B------:R-:W-:Y:S01]  /*02d0*/  DMUL R10, R10, R16 ;  /* 0x000000100a0a7228 */ /* 0x000fe20000000000 */
[----:B------:R-:W-:Y:S10]  /*02e0*/  @!P0 BRA `(.L_x_2) ;  /* 0x00000004008c8947 */ /* 0x000ff40003800000 */
[----:B------:R-:W-:Y:S01]  /*02f0*/  IADD3 R17, PT, PT, R19, -0x1, RZ ;  /* 0xffffffff13117810 */ /* 0x000fe20007ffe0ff */
[----:B------:R-:W-:Y:S02]  /*0300*/  IMAD.MOV.U32 R33, RZ, RZ, RZ ;  /* 0x000000ffff217224 */ /* 0x000fe400078e00ff */
[----:B------:R-:W-:Y:S02]  /*0310*/  IMAD.MOV.U32 R31, RZ, RZ, R8 ;  /* 0x000000ffff1f7224 */ /* 0x000fe400078e0008 */
[----:B------:R-:W-:-:S07]  /*0320*/  IMAD R30, R17, R4, RZ ;  /* 0x00000004111e7224 */ /* 0x000fce00078e02ff */
.L_x_3:
[----:B0-----:R-:W0:Y:S01]  /*0330*/  LDC.64 R16, c[0x0][0x398] ;  /* 0x0000e600ff107b82 */ /* 0x001e220000000a00 */
[----:B------:R-:W-:Y:S01]  /*0340*/  VIADD R37, R31, 0x1 ;  /* 0x000000011f257836 */ /* 0x000fe20000000000 */
[----:B------:R-:W-:-:S03]  /*0350*/  IADD3 R35, PT, PT, R30, 0x1, RZ ;  /* 0x000000011e237810 */ /* 0x000fc60007ffe0ff */
[----:B0-----:R-:W-:-:S05]  /*0360*/  IMAD.WIDE R24, R37, 0x8, R16 ;  /* 0x0000000825187825 */ /* 0x001fca00078e0210 */
[----:B------:R-:W2:Y:S04]  /*0370*/  LDG.E.64 R22, desc[UR6][R24.64+-0x8] ;  /* 0xfffff80618167981 */ /* 0x000ea8000c1e1b00 */
[----:B------:R-:W2:Y:S01]  /*0380*/  LDG.E.64 R26, desc[UR6][R24.64+0x8] ;  /* 0x00000806181a7981 */ /* 0x000ea2000c1e1b00 */
[----:B------:R-:W-:-:S05]  /*0390*/  IMAD.WIDE R34, R35, 0x8, R16 ;  /* 0x0000000823227825 */ /* 0x000fca00078e0210 */
[----:B------:R-:W3:Y:S01]  /*03a0*/  LDG.E.64 R20, desc[UR6][R34.64] ;  /* 0x0000000622147981 */ /* 0x000ee2000c1e1b00 */
[----:B------:R-:W-:-:S05]  /*03b0*/  IMAD.WIDE.U32 R28, R4, 0x8, R24 ;  /* 0x00000008041c7825 */ /* 0x000fca00078e0018 */
[----:B------:R-:W4:Y:S01]  /*03c0*/  LDG.E.64 R16, desc[UR6][R28.64] ;  /* 0x000000061c107981 */ /* 0x000f22000c1e1b00 */
[----:B------:R-:W-:-:S04]  /*03d0*/  VIADD R32, R33, 0x1 ;  /* 0x0000000121207836 */ /* 0x000fc80000000000 */
[----:B------:R-:W0:Y:S02]  /*03e0*/  I2F.F64.U32 R18, R32 ;  /* 0x0000002000127312 */ /* 0x000e240000201800 */
[----:B0-----:R-:W-:Y:S02]  /*03f0*/  DMUL R18, R18, R12 ;  /* 0x0000000c12127228 */ /* 0x001fe40000000000 */
[----:B--2---:R-:W-:-:S06]  /*0400*/  DADD R26, R22, R26 ;  /* 0x00000000161a7229 */ /* 0x004fcc000000001a */
[----:B------:R-:W-:Y:S02]  /*0410*/  DADD R22, R18, -1 ;  /* 0xbff0000012167429 */ /* 0x000fe40000000000 */
[----:B---3--:R-:W-:-:S06]  /*0420*/  DADD R20, R26, R20 ;  /* 0x000000001a147229 */ /* 0x008fcc0000000014 */
[----:B------:R-:W-:Y:S01]  /*0430*/  DFMA R22, R18, R22, R10 ;  /* 0x000000161216722b */ /* 0x000fe2000000000a */
[----:B------:R-:W-:Y:S01]  /*0440*/  VIADD R27, R33, 0x1 ;  /* 0x00000001211b7836 */ /* 0x000fe20000000000 */
[----:B------:R-:W0:Y:S01]  /*0450*/  LDC.64 R18, c[0x0][0x3a0] ;  /* 0x0000e800ff127b82 */ /* 0x000e220000000a00 */
[----:B----4-:R-:W-:-:S05]  /*0460*/  DADD R16, R20, R16 ;  /* 0x0000000014107229 */ /* 0x010fca0000000010 */
[----:B------:R-:W-:Y:S01]  /*0470*/  DADD R22, R22, R22 ;  /* 0x0000000016167229 */ /* 0x000fe20000000016 */
[----:B------:R-:W-:Y:S02]  /*0480*/  IADD3 R21, P0, PT, R8, R27, RZ ;  /* 0x0000001b08157210 */ /* 0x000fe40007f1e0ff */
[----:B------:R-:W-:-:S03]  /*0490*/  SHF.R.S32.HI R20, RZ, 0x1f, R8 ;  /* 0x0000001fff147819 */ /* 0x000fc60000011408 */
[----:B------:R-:W-:Y:S01]  /*04a0*/  IMAD.SHL.U32 R32, R21, 0x8, RZ ;  /* 0x0000000815207824 */ /* 0x000fe200078e00ff */
[----:B------:R-:W-:Y:S01]  /*04b0*/  LEA.HI.X.SX32 R20, R27, R20, 0x1, P0 ;  /* 0x000000141b147211 */ /* 0x000fe200000f0eff */
[----:B------:R-:W-:-:S03]  /*04c0*/  DFMA R22, R22, -R14, R16 ;  /* 0x8000000e1616722b */ /* 0x000fc60000000010 */
[----:B------:R-:W-:Y:S02]  /*04d0*/  SHF.L.U64.HI R34, R21, 0x3, R20 ;  /* 0x0000000315227819 */ /* 0x000fe40000010214 */
[----:B------:R-:W-:-:S03]  /*04e0*/  IADD3 R16, P0, PT, R32, UR8, RZ ;  /* 0x0000000820107c10 */ /* 0x000fc6000ff1e0ff */
[----:B------:R-:W-:Y:S01]  /*04f0*/  DMUL R22, R22, 0.25 ;  /* 0x3fd0000016167828 */ /* 0x000fe20000000000 */
[----:B------:R-:W-:Y:S01]  /*0500*/  IADD3.X R17, PT, PT, R34, UR9, RZ, P0, !PT ;  /* 0x0000000922117c10 */ /* 0x000fe200087fe4ff */
[----:B0-----:R-:W-:-:S05]  /*0510*/  IMAD.WIDE R36, R37, 0x8, R18 ;  /* 0x0000000825247825 */ /* 0x001fca00078e0212 */
[----:B------:R0:W-:Y:S04]  /*0520*/  STG.E.64 desc[UR6][R36.64], R22 ;  /* 0x0000001624007986 */ /* 0x0001e8000c101b06 */
[----:B------:R-:W2:Y:S04]  /*0530*/  LDG.E.64 R24, desc[UR6][R24.64] ;  /* 0x0000000618187981 */ /* 0x000ea8000c1e1b00 */
[----:B------:R-:W2:Y:S01]  /*0540*/  LDG.E.64 R28, desc[UR6][R16.64+0x10] ;  /* 0x00001006101c7981 */ /* 0x000ea2000c1e1b00 */
[----:B------:R-:W-:-:S04]  /*0550*/  IADD3 R19, P0, PT, R21, -R4, RZ ;  /* 0x8000000415137210 */ /* 0x000fc80007f1e0ff */
[----:B------:R-:W-:Y:S02]  /*0560*/  IADD3.X R26, PT, PT, R20, -0x1, RZ, P0, !PT ;  /* 0xffffffff141a7810 */ /* 0x000fe400007fe4ff */
[----:B------:R-:W-:-:S04]  /*0570*/  LEA R18, P0, R19, UR8, 0x3 ;  /* 0x0000000813127c11 */ /* 0x000fc8000f8018ff */
[----:B------:R-:W-:Y:S02]  /*0580*/  LEA.HI.X R19, R19, UR9, R26, 0x3, P0 ;  /* 0x0000000913137c11 */ /* 0x000fe400080f1c1a */
[----:B------:R-:W-:-:S03]  /*0590*/  IADD3 R21, P0, PT, R21, R4, RZ ;  /* 0x0000000415157210 */ /* 0x000fc60007f1e0ff */
[----:B------:R-:W3:Y:S01]  /*05a0*/  LDG.E.64 R26, desc[UR6][R18.64+0x8] ;  /* 0x00000806121a7981 */ /* 0x000ee2000c1e1b00 */
[----:B------:R-:W-:Y:S02]  /*05b0*/  IADD3.X R35, PT, PT, RZ, R20, RZ, P0, !PT ;  /* 0x00000014ff237210 */ /* 0x000fe400007fe4ff */
[----:B------:R-:W-:-:S04]  /*05c0*/  LEA R20, P0, R21, UR8, 0x3 ;  /* 0x0000000815147c11 */ /* 0x000fc8000f8018ff */
[----:B------:R-:W-:-:S05]  /*05d0*/  LEA.HI.X R21, R21, UR9, R35, 0x3, P0 ;  /* 0x0000000915157c11 */ /* 0x000fca00080f1c23 */
[----:B0-----:R-:W4:Y:S01]  /*05e0*/  LDG.E.64 R22, desc[UR6][R20.64+0x8] ;  /* 0x0000080614167981 */ /* 0x001f22000c1e1b00 */
[----:B------:R-:W-:Y:S01]  /*05f0*/  VIADD R35, R33, 0x2 ;  /* 0x0000000221237836 */ /* 0x000fe20000000000 */
[----:B--2---:R-:W-:-:S03]  /*0600*/  DADD R28, R24, R28 ;  /* 0x00000000181c7229 */ /* 0x004fc6000000001c */
[----:B------:R-:W0:Y:S05]  /*0610*/  I2F.F64.U32 R24, R35 ;  /* 0x0000002300187312 */ /* 0x000e2a0000201800 */
[----:B---3--:R-:W-:Y:S02]  /*0620*/  DADD R26, R28, R26 ;  /* 0x000000001c1a7229 */ /* 0x008fe4000000001a */
[----:B0-----:R-:W-:-:S08]  /*0630*/  DMUL R24, R24, R12 ;  /* 0x0000000c18187228 */ /* 0x001fd00000000000 */
[----:B------:R-:W-:Y:S02]  /*0640*/  DADD R28, R24, -1 ;  /* 0xbff00000181c7429 */ /* 0x000fe40000000000 */
[----:B----4-:R-:W-:-:S06]  /*0650*/  DADD R22, R26, R22 ;  /* 0x000000001a167229 */ /* 0x010fcc0000000016 */
[----:B------:R-:W-:-:S08]  /*0660*/  DFMA R28, R24, R28, R10 ;  /* 0x0000001c181c722b */ /* 0x000fd0000000000a */
[----:B------:R-:W-:-:S08]  /*0670*/  DADD R24, R28, R28 ;  /* 0x000000001c187229 */ /* 0x000fd0000000001c */
[----:B------:R-:W-:Y:S01]  /*0680*/  DFMA R24, R24, -R14, R22 ;  /* 0x8000000e1818722b */ /* 0x000fe20000000016 */
[----:B------:R-:W-:-:S04]  /*0690*/  IADD3 R22, P0, PT, R32, UR10, RZ ;  /* 0x0000000a20167c10 */ /* 0x000fc8000ff1e0ff */
[----:B------:R-:W-:-:S03]  /*06a0*/  IADD3.X R23, PT, PT, R34, UR11, RZ, P0, !PT ;  /* 0x0000000b22177c10 */ /* 0x000fc600087fe4ff */
[----:B------:R-:W-:-:S07]  /*06b0*/  DMUL R36, R24, 0.25 ;  /* 0x3fd0000018247828 */ /* 0x000fce0000000000 */
[----:B------:R0:W-:Y:S04]  /*06c0*/  STG.E.64 desc[UR6][R22.64+0x8], R36 ;  /* 0x0000082416007986 */ /* 0x0001e8000c101b06 */
[----:B------:R-:W2:Y:S04]  /*06d0*/  LDG.E.64 R34, desc[UR6][R16.64+0x8] ;  /* 0x0000080610227981 */ /* 0x000ea8000c1e1b00 */
[----:B------:R-:W2:Y:S04]  /*06e0*/  LDG.E.64 R24, desc[UR6][R16.64+0x18] ;  /* 0x0000180610187981 */ /* 0x000ea8000c1e1b00 */
[----:B------:R-:W3:Y:S04]  /*06f0*/  LDG.E.64 R28, desc[UR6][R18.64+0x10] ;  /* 0x00001006121c7981 */ /* 0x000ee8000c1e1b00 */
[----:B------:R-:W4:Y:S01]  /*0700*/  LDG.E.64 R26, desc[UR6][R20.64+0x10] ;  /* 0x00001006141a7981 */ /* 0x000f22000c1e1b00 */
[----:B------:R-:W-:Y:S01]  /*0710*/  VIADD R32, R33, 0x3 ;  /* 0x0000000321207836 */ /* 0x000fe20000000000 */
[----:B--2---:R-:W-:-:S03]  /*0720*/  DADD R24, R34, R24 ;  /* 0x0000000022187229 */ /* 0x004fc60000000018 */
[----:B------:R-:W1:Y:S05]  /*0730*/  I2F.F64.U32 R34, R32 ;  /* 0x0000002000227312 */ /* 0x000e6a0000201800 */
[----:B---3--:R-:W-:-:S08]  /*0740*/  DADD R28, R24, R28 ;  /* 0x00000000181c7229 */ /* 0x008fd0000000001c */
[----:B----4-:R-:W-:Y:S02]  /*0750*/  DADD R26, R28, R26 ;  /* 0x000000001c1a7229 */ /* 0x010fe4000000001a */
[----:B-1----:R-:W-:-:S08]  /*0760*/  DMUL R34, R34, R12 ;  /* 0x0000000c22227228 */ /* 0x002fd00000000000 */
[----:B------:R-:W-:-:S08]  /*0770*/  DADD R24, R34, -1 ;  /* 0xbff0000022187429 */ /* 0x000fd00000000000 */
[----:B------:R-:W-:-:S08]  /*0780*/  DFMA R24, R34, R24, R10 ;  /* 0x000000182218722b */ /* 0x000fd0000000000a */
[----:B------:R-:W-:-:S08]  /*0790*/  DADD R24, R24, R24 ;  /* 0x0000000018187229 */ /* 0x000fd00000000018 */
[----:B------:R-:W-:-:S08]  /*07a0*/  DFMA R24, R24, -R14, R26 ;  /* 0x8000000e1818722b */ /* 0x000fd0000000001a */
[----:B------:R-:W-:-:S07]  /*07b0*/  DMUL R34, R24, 0.25 ;  /* 0x3fd0000018227828 */ /* 0x000fce0000000000 */
[----:B------:R0:W-:Y:S04]  /*07c0*/  STG.E.64 desc[UR6][R22.64+0x10], R34 ;  /* 0x0000102216007986 */ /* 0x0001e8000c101b06 */
[----:B------:R-:W2:Y:S04]  /*07d0*/  LDG.E.64 R24, desc[UR6][R16.64+0x10] ;  /* 0x0000100610187981 */ /* 0x000ea8000c1e1b00 */
[----:B------:R-:W2:Y:S04]  /*07e0*/  LDG.E.64 R26, desc[UR6][R16.64+0x20] ;  /* 0x00002006101a7981 */ /* 0x000ea8000c1e1b00 */
[----:B------:R-:W3:Y:S04]  /*07f0*/  LDG.E.64 R18, desc[UR6][R18.64+0x18] ;  /* 0x0000180612127981 */ /* 0x000ee8000c1e1b00 */
[----:B------:R-:W4:Y:S01]  /*0800*/  LDG.E.64 R20, desc[UR6][R20.64+0x18] ;  /* 0x0000180614147981 */ /* 0x000f22000c1e1b00 */
[----:B------:R-:W-:Y:S01]  /*0810*/  VIADD R33, R33, 0x4 ;  /* 0x0000000421217836 */ /* 0x000fe20000000000 */
[----:B------:R-:W-:Y:S01]  /*0820*/  IADD3 R31, PT, PT, R31, 0x4, RZ ;  /* 0x000000041f1f7810 */ /* 0x000fe20007ffe0ff */
[----:B------:R-:W-:-:S02]  /*0830*/  VIADD R30, R30, 0x4 ;  /* 0x000000041e1e7836 */ /* 0x000fc40000000000 */
[----:B------:R-:W1:Y:S01]  /*0840*/  I2F.F64.U32 R28, R33 ;  /* 0x00000021001c7312 */ /* 0x000e620000201800 */
[----:B------:R-:W-:Y:S01]  /*0850*/  ISETP.NE.AND P0, PT, R33, R2, PT ;  /* 0x000000022100720c */ /* 0x000fe20003f05270 */
[----:B-1----:R-:W-:Y:S02]  /*0860*/  DMUL R28, R28, R12 ;  /* 0x0000000c1c1c7228 */ /* 0x002fe40000000000 */
[----:B--2---:R-:W-:-:S06]  /*0870*/  DADD R26, R24, R26 ;  /* 0x00000000181a7229 */ /* 0x004fcc000000001a */
[----:B------:R-:W-:Y:S02]  /*0880*/  DADD R24, R28, -1 ;  /* 0xbff000001c187429 */ /* 0x000fe40000000000 */
[----:B---3--:R-:W-:-:S06]  /*0890*/  DADD R26, R26, R18 ;  /* 0x000000001a1a7229 */ /* 0x008fcc0000000012 */
[----:B------:R-:W-:Y:S02]  /*08a0*/  DFMA R24, R28, R24, R10 ;  /* 0x000000181c18722b */ /* 0x000fe4000000000a */
[----:B----4-:R-:W-:-:S06]  /*08b0*/  DADD R26, R26, R20 ;  /* 0x000000001a1a7229 */ /* 0x010fcc0000000014 */
[----:B------:R-:W-:-:S08]  /*08c0*/  DADD R24, R24, R24 ;  /* 0x0000000018187229 */ /* 0x000fd00000000018 */
[----:B------:R-:W-:-:S08]  /*08d0*/  DFMA R24, R24, -R14, R26 ;  /* 0x8000000e1818722b */ /* 0x000fd0000000001a */
[----:B------:R-:W-:-:S07]  /*08e0*/  DMUL R24, R24, 0.25 ;  /* 0x3fd0000018187828 */ /* 0x000fce0000000000 */
[----:B------:R0:W-:Y:S01]  /*08f0*/  STG.E.64 desc[UR6][R22.64+0x18], R24 ;  /* 0x0000181816007986 */ /* 0x0001e2000c101b06 */
[----:B------:R-:W-:Y:S05]  /*0900*/  @P0 BRA `(.L_x_3) ;  /* 0xfffffff800880947 */ /* 0x000fea000383ffff */
[----:B------:R-:W-:-:S07]  /*0910*/  VIADD R33, R33, 0x1 ;  /* 0x0000000121217836 */ /* 0x000fce0000000000 */
.L_x_2:
[----:B------:R-:W-:-:S05]  /*0920*/  VIADD R16, R4, 0xfffffffe ;  /* 0xfffffffe04107836 */ /* 0x000fca0000000000 */
[----:B------:R-:W-:-:S13]  /*0930*/  LOP3.LUT P0, RZ, R16, 0x3, RZ, 0xc0, !PT ;  /* 0x0000000310ff7812 */ /* 0x000fda000780c0ff */
[----:B------:R-:W-:Y:S05]  /*0940*/  @!P0 BRA `(.L_x_4) ;  /* 0x0000000400648947 */ /* 0x000fea0003800000 */
[----:B------:R-:W1:Y:S02]  /*0950*/  LDCU UR4, c[0x0][0x380] ;  /* 0x00007000ff0477ac */ /* 0x000e640008000800 */
[----:B-1----:R-:W-:Y:S02]  /*0960*/  ULOP3.LUT UR5, UR4, 0x1, URZ, 0xc0, !UPT ;  /* 0x0000000104057892 */ /* 0x002fe4000f8ec0ff */
[----:B------:R-:W-:Y:S02]  /*0970*/  ULOP3.LUT UR4, UR4, 0x3, URZ, 0xc0, !UPT ;  /* 0x0000000304047892 */ /* 0x000fe4000f8ec0ff */
[----:B------:R-:W-:Y:S02]  /*0980*/  UISETP.NE.AND UP1, UPT, UR5, URZ, UPT ;  /* 0x000000ff0500728c */ /* 0x000fe4000bf25270 */
[----:B------:R-:W-:-:S09]  /*0990*/  UISETP.NE.AND UP0, UPT, UR4, 0x3, UPT ;  /* 0x000000030400788c */ /* 0x000fd2000bf05270 */
[----:B------:R-:W-:Y:S05]  /*09a0*/  BRA.U !UP0, `(.L_x_5) ;  /* 0x0000000108ec7547 */ /* 0x000fea000b800000 */
[----:B------:R-:W1:Y:S01]  /*09b0*/  LDC.64 R18, c[0x0][0x398] ;  /* 0x0000e600ff127b82 */ /* 0x000e620000000a00 */
[----:B------:R-:W-:Y:S01]  /*09c0*/  IADD3 R27, PT, PT, R8, R33, RZ ;  /* 0x00000021081b7210 */ /* 0x000fe20007ffe0ff */
[----:B0-----:R-:W0:Y:S01]  /*09d0*/  I2F.F64.U32 R24, R33 ;  /* 0x0000002100187312 */ /* 0x001e220000201800 */
[----:B------:R-:W2:Y:S03]  /*09e0*/  LDCU.64 UR4, c[0x0][0x398] ;  /* 0x00007300ff0477ac */ /* 0x000ea60008000a00 */
[C---:B------:R-:W-:Y:S02]  /*09f0*/  IMAD.IADD R35, R27.reuse, 0x1, -R4 ;  /* 0x000000011b237824 */ /* 0x040fe400078e0a04 */
[----:B-1----:R-:W-:-:S05]  /*0a00*/  IMAD.WIDE R16, R27, 0x8, R18 ;  /* 0x000000081b107825 */ /* 0x002fca00078e0212 */
[----:B------:R-:W3:Y:S04]  /*0a10*/  LDG.E.64 R20, desc[UR6][R16.64+-0x8] ;  /* 0xfffff80610147981 */ /* 0x000ee8000c1e1b00 */
[----:B------:R-:W3:Y:S01]  /*0a20*/  LDG.E.64 R28, desc[UR6][R16.64+0x8] ;  /* 0x00000806101c7981 */ /* 0x000ee2000c1e1b00 */
[----:B------:R-:W-:-:S05]  /*0a30*/  IMAD.WIDE R34, R35, 0x8, R18 ;  /* 0x0000000823227825 */ /* 0x000fca00078e0212 */
[----:B------:R-:W4:Y:S01]  /*0a40*/  LDG.E.64 R22, desc[UR6][R34.64] ;  /* 0x0000000622167981 */ /* 0x000f22000c1e1b00 */
[----:B------:R-:W-:-:S05]  /*0a50*/  IMAD.WIDE.U32 R30, R4, 0x8, R16 ;  /* 0x00000008041e7825 */ /* 0x000fca00078e0010 */
[----:B------:R-:W5:Y:S01]  /*0a60*/  LDG.E.64 R18, desc[UR6][R30.64] ;  /* 0x000000061e127981 */ /* 0x000f62000c1e1b00 */
[----:B0-----:R-:W-:Y:S02]  /*0a70*/  DMUL R24, R24, R12 ;  /* 0x0000000c18187228 */ /* 0x001fe40000000000 */
[----:B---3--:R-:W-:-:S06]  /*0a80*/  DADD R28, R20, R28 ;  /* 0x00000000141c7229 */ /* 0x008fcc000000001c */
[----:B------:R-:W-:Y:S02]  /*0a90*/  DADD R20, R24, -1 ;  /* 0xbff0000018147429 */ /* 0x000fe40000000000 */
[----:B----4-:R-:W-:-:S06]  /*0aa0*/  DADD R22, R28, R22 ;  /* 0x000000001c167229 */ /* 0x010fcc0000000016 */
[----:B------:R-:W-:Y:S02]  /*0ab0*/  DFMA R24, R24, R20, R10 ;  /* 0x000000141818722b */ /* 0x000fe4000000000a */
[----:B------:R-:W0:Y:S01]  /*0ac0*/  LDC.64 R20, c[0x0][0x3a0] ;  /* 0x0000e800ff147b82 */ /* 0x000e220000000a00 */
[----:B-----5:R-:W-:-:S05]  /*0ad0*/  DADD R18, R22, R18 ;  /* 0x0000000016127229 */ /* 0x020fca0000000012 */
[----:B------:R-:W-:Y:S01]  /*0ae0*/  DADD R24, R24, R24 ;  /* 0x0000000018187229 */ /* 0x000fe20000000018 */
[----:B------:R-:W-:Y:S02]  /*0af0*/  IADD3 R23, P0, PT, R8, R33, RZ ;  /* 0x0000002108177210 */ /* 0x000fe40007f1e0ff */
[----:B------:R-:W-:-:S03]  /*0b00*/  SHF.R.S32.HI R22, RZ, 0x1f, R8 ;  /* 0x0000001fff167819 */ /* 0x000fc60000011408 */
[----:B------:R-:W-:Y:S01]  /*0b10*/  IMAD.SHL.U32 R28, R23, 0x8, RZ ;  /* 0x00000008171c7824 */ /* 0x000fe200078e00ff */
[----:B------:R-:W-:Y:S01]  /*0b20*/  LEA.HI.X.SX32 R22, R33, R22, 0x1, P0 ;  /* 0x0000001621167211 */ /* 0x000fe200000f0eff */
[----:B------:R-:W-:-:S03]  /*0b30*/  DFMA R24, R24, -R14, R18 ;  /* 0x8000000e1818722b */ /* 0x000fc60000000012 */
[----:B--2---:R-:W-:Y:S02]  /*0b40*/  IADD3 R18, P0, PT, R28, UR4, RZ ;  /* 0x000000041c127c10 */ /* 0x004fe4000ff1e0ff */
[----:B------:R-:W-:-:S03]  /*0b50*/  SHF.L.U64.HI R29, R23, 0x3, R22 ;  /* 0x00000003171d7819 */ /* 0x000fc60000010216 */
[----:B------:R-:W-:Y:S01]  /*0b60*/  DMUL R24, R24, 0.25 ;  /* 0x3fd0000018187828 */ /* 0x000fe20000000000 */
[----:B------:R-:W-:Y:S01]  /*0b70*/  IADD3.X R19, PT, PT, R29, UR5, RZ, P0, !PT ;  /* 0x000000051d137c10 */ /* 0x000fe200087fe4ff */
[----:B0-----:R-:W-:Y:S01]  /*0b80*/  IMAD.WIDE R26, R27, 0x8, R20 ;  /* 0x000000081b1a7825 */ /* 0x001fe200078e0214 */
[----:B------:R-:W-:-:S04]  /*0b90*/  IADD3 R21, P1, PT, R23, -R4, RZ ;  /* 0x8000000417157210 */ /* 0x000fc80007f3e0ff */
[----:B------:R-:W-:Y:S01]  /*0ba0*/  IADD3.X R30, PT, PT, R22, -0x1, RZ, P1, !PT ;  /* 0xffffffff161e7810 */ /* 0x000fe20000ffe4ff */
[----:B------:R0:W-:Y:S01]  /*0bb0*/  STG.E.64 desc[UR6][R26.64], R24 ;  /* 0x000000181a007986 */ /* 0x0001e2000c101b06 */
[----:B------:R-:W-:Y:S02]  /*0bc0*/  LEA R20, P0, R21, UR4, 0x3 ;  /* 0x0000000415147c11 */ /* 0x000fe4000f8018ff */
[----:B------:R-:W-:Y:S01]  /*0bd0*/  IADD3 R23, P1, PT, R23, R4, RZ ;  /* 0x0000000417177210 */ /* 0x000fe20007f3e0ff */
[----:B------:R-:W2:Y:S01]  /*0be0*/  LDG.E.64 R16, desc[UR6][R16.64] ;  /* 0x0000000610107981 */ /* 0x000ea2000c1e1b00 */
[----:B------:R-:W-:-:S03]  /*0bf0*/  LEA.HI.X R21, R21, UR5, R30, 0x3, P0 ;  /* 0x0000000515157c11 */ /* 0x000fc600080f1c1e */
[----:B------:R-:W2:Y:S01]  /*0c00*/  LDG.E.64 R18, desc[UR6][R18.64+0x10] ;  /* 0x0000100612127981 */ /* 0x000ea2000c1e1b00 */
[----:B------:R-:W-:Y:S01]  /*0c10*/  IMAD.X R30, RZ, RZ, R22, P1 ;  /* 0x000000ffff1e7224 */ /* 0x000fe200008e0616 */
[C---:B------:R-:W-:Y:S02]  /*0c20*/  LEA R22, P0, R23.reuse, UR4, 0x3 ;  /* 0x0000000417167c11 */ /* 0x040fe4000f8018ff */
[----:B------:R-:W3:Y:S02]  /*0c30*/  LDG.E.64 R20, desc[UR6][R20.64+0x8] ;  /* 0x0000080614147981 */ /* 0x000ee4000c1e1b00 */
[----:B------:R-:W-:Y:S01]  /*0c40*/  LEA.HI.X R23, R23, UR5, R30, 0x3, P0 ;  /* 0x0000000517177c11 */ /* 0x000fe200080f1c1e */
[----:B------:R-:W1:Y:S05]  /*0c50*/  LDCU.64 UR4, c[0x0][0x3a0] ;  /* 0x00007400ff0477ac */ /* 0x000e6a0008000a00 */
[----:B------:R-:W4:Y:S01]  /*0c60*/  LDG.E.64 R22, desc[UR6][R22.64+0x8] ;  /* 0x0000080616167981 */ /* 0x000f22000c1e1b00 */
[C---:B------:R-:W-:Y:S01]  /*0c70*/  IADD3 R30, PT, PT, R33.reuse, 0x1, RZ ;  /* 0x00000001211e7810 */ /* 0x040fe20007ffe0ff */
[----:B------:R-:W-:-:S03]  /*0c80*/  VIADD R33, R33, 0x2 ;  /* 0x0000000221217836 */ /* 0x000fc60000000000 */
[----:B0-----:R-:W0:Y:S01]  /*0c90*/  I2F.F64.U32 R24, R30 ;  /* 0x0000001e00187312 */ /* 0x001e220000201800 */
[----:B-1----:R-:W-:-:S04]  /*0ca0*/  IADD3 R28, P0, PT, R28, UR4, RZ ;  /* 0x000000041c1c7c10 */ /* 0x002fc8000ff1e0ff */
[----:B------:R-:W-:Y:S01]  /*0cb0*/  IADD3.X R29, PT, PT, R29, UR5, RZ, P0, !PT ;  /* 0x000000051d1d7c10 */ /* 0x000fe200087fe4ff */
[----:B0-----:R-:W-:-:S08]  /*0cc0*/  DMUL R24, R24, R12 ;  /* 0x0000000c18187228 */ /* 0x001fd00000000000 */
[----:B------:R-:W-:-:S08]  /*0cd0*/  DADD R26, R24, -1 ;  /* 0xbff00000181a7429 */ /* 0x000fd00000000000 */
[----:B------:R-:W-:-:S08]  /*0ce0*/  DFMA R26, R24, R26, R10 ;  /* 0x0000001a181a722b */ /* 0x000fd0000000000a */
[----:B------:R-:W-:Y:S02]  /*0cf0*/  DADD R26, R26, R26 ;  /* 0x000000001a1a7229 */ /* 0x000fe4000000001a */
[----:B--2---:R-:W-:-:S08]  /*0d00*/  DADD R16, R16, R18 ;  /* 0x0000000010107229 */ /* 0x004fd00000000012 */
[----:B---3--:R-:W-:-:S08]  /*0d10*/  DADD R16, R16, R20 ;  /* 0x0000000010107229 */ /* 0x008fd00000000014 */
[----:B----4-:R-:W-:-:S08]  /*0d20*/  DADD R16, R16, R22 ;  /* 0x0000000010107229 */ /* 0x010fd00000000016 */
[----:B------:R-:W-:-:S08]  /*0d30*/  DFMA R16, R26, -R14, R16 ;  /* 0x8000000e1a10722b */ /* 0x000fd00000000010 */
[----:B------:R-:W-:-:S07]  /*0d40*/  DMUL R16, R16, 0.25 ;  /* 0x3fd0000010107828 */ /* 0x000fce0000000000 */
[----:B------:R1:W-:Y:S04]  /*0d50*/  STG.E.64 desc[UR6][R28.64+0x8], R16 ;  /* 0x000008101c007986 */ /* 0x0003e8000c101b06 */
.L_x_5:
[----:B------:R-:W-:Y:S05]  /*0d60*/  BRA.U !UP1, `(.L_x_4) ;  /* 0x00000001095c7547 */ /* 0x000fea000b800000 */
[----:B------:R-:W2:Y:S01]  /*0d70*/  LDC.64 R20, c[0x0][0x398] ;  /* 0x0000e600ff147b82 */ /* 0x000ea20000000a00 */
[----:B------:R-:W-:-:S04]  /*0d80*/  IMAD.IADD R27, R8, 0x1, R33 ;  /* 0x00000001081b7824 */ /* 0x000fc800078e0221 */
[C---:B0-----:R-:W-:Y:S02]  /*0d90*/  IMAD.IADD R23, R27.reuse, 0x1, -R4 ;  /* 0x000000011b177824 */ /* 0x041fe400078e0a04 */
[----:B--2---:R-:W-:-:S05]  /*0da0*/  IMAD.WIDE R24, R27, 0x8, R20 ;  /* 0x000000081b187825 */ /* 0x004fca00078e0214 */
[----:B-1----:R-:W2:Y:S01]  /*0db0*/  LDG.E.64 R16, desc[UR6][R24.64+-0x8] ;  /* 0xfffff80618107981 */ /* 0x002ea2000c1e1b00 */
[----:B------:R-:W-:-:S03]  /*0dc0*/  IMAD.WIDE R20, R23, 0x8, R20 ;  /* 0x0000000817147825 */ /* 0x000fc600078e0214 */
[----:B------:R-:W2:Y:S01]  /*0dd0*/  LDG.E.64 R18, desc[UR6][R24.64+0x8] ;  /* 0x0000080618127981 */ /* 0x000ea2000c1e1b00 */
[----:B------:R-:W-:-:S03]  /*0de0*/  IMAD.WIDE.U32 R22, R4, 0x8, R24 ;  /* 0x0000000804167825 */ /* 0x000fc600078e0018 */
[----:B------:R-:W3:Y:S04]  /*0df0*/  LDG.E.64 R20, desc[UR6][R20.64] ;  /* 0x0000000614147981 */ /* 0x000ee8000c1e1b00 */
[----:B------:R-:W4:Y:S01]  /*0e00*/  LDG.E.64 R22, desc[UR6][R22.64] ;  /* 0x0000000616167981 */ /* 0x000f22000c1e1b00 */
[----:B------:R-:W0:Y:S02]  /*0e10*/  I2F.F64.U32 R28, R33 ;  /* 0x00000021001c7312 */ /* 0x000e240000201800 */
[----:B0-----:R-:W-:-:S08]  /*0e20*/  DMUL R28, R28, R12 ;  /* 0x0000000c1c1c7228 */ /* 0x001fd00000000000 */
[----:B------:R-:W-:-:S08]  /*0e30*/  DADD R12, R28, -1 ;  /* 0xbff000001c0c7429 */ /* 0x000fd00000000000 */
[----:B------:R-:W-:Y:S01]  /*0e40*/  DFMA R12, R28, R12, R10 ;  /* 0x0000000c1c0c722b */ /* 0x000fe2000000000a */
[----:B------:R-:W0:Y:S07]  /*0e50*/  LDC.64 R10, c[0x0][0x3a0] ;  /* 0x0000e800ff0a7b82 */ /* 0x000e2e0000000a00 */
[----:B------:R-:W-:Y:S01]  /*0e60*/  DADD R12, R12, R12 ;  /* 0x000000000c0c7229 */ /* 0x000fe2000000000c */
[----:B0-----:R-:W-:Y:S01]  /*0e70*/  IMAD.WIDE R10, R27, 0x8, R10 ;  /* 0x000000081b0a7825 */ /* 0x001fe200078e020a */
[----:B--2---:R-:W-:-:S08]  /*0e80*/  DADD R16, R16, R18 ;  /* 0x0000000010107229 */ /* 0x004fd00000000012 */
[----:B---3--:R-:W-:-:S08]  /*0e90*/  DADD R16, R16, R20 ;  /* 0x0000000010107229 */ /* 0x008fd00000000014 */
[----:B----4-:R-:W-:-:S08]  /*0ea0*/  DADD R16, R16, R22 ;  /* 0x0000000010107229 */ /* 0x010fd00000000016 */
[----:B------:R-:W-:-:S08]  /*0eb0*/  DFMA R12, R12, -R14, R16 ;  /* 0x8000000e0c0c722b */ /* 0x000fd00000000010 */
[----:B------:R-:W-:-:S07]  /*0ec0*/  DMUL R12, R12, 0.25 ;  /* 0x3fd000000c0c7828 */ /* 0x000fce0000000000 */
[----:B------:R2:W-:Y:S04]  /*0ed0*/  STG.E.64 desc[UR6][R10.64], R12 ;  /* 0x0000000c0a007986 */ /* 0x0005e8000c101b06 */
.L_x_4:
[C---:B------:R-:W-:Y:S02]  /*0ee0*/  ISETP.NE.AND P0, PT, R6.reuse, R9, PT ;  /* 0x000000090600720c */ /* 0x040fe40003f05270 */
[----:B------:R-:W-:-:S11]  /*0ef0*/  IADD3 R6, PT, PT, R6, 0x1, RZ ;  /* 0x0000000106067810 */ /* 0x000fd60007ffe0ff */
[----:B------:R-:W-:Y:S05]  /*0f00*/  @P0 BRA `(.L_x_6) ;  /* 0xfffffff000b00947 */ /* 0x000fea000383ffff */
.L_x_1:
[----:B-1----:R-:W1:Y:S01]  /*0f10*/  LDC.64 R16, c[0x0][0x380] ;  /* 0x0000e000ff107b82 */ /* 0x002e620000000a00 */
[----:B------:R-:W-:Y:S01]  /*0f20*/  ISETP.NE.AND P0, PT, R0, RZ, PT ;  /* 0x000000ff0000720c */ /* 0x000fe20003f05270 */
[----:B------:R-:W-:Y:S01]  /*0f30*/  BSSY.RECONVERGENT B0, `(.L_x_7) ;  /* 0x00000b6000007945 */ /* 0x000fe20003800200 */
[C---:B-1----:R-:W-:Y:S01]  /*0f40*/  LOP3.LUT R8, R16.reuse, 0x7, RZ, 0xc0, !PT ;  /* 0x0000000710087812 */ /* 0x042fe200078ec0ff */
[C---:B--2---:R-:W-:Y:S01]  /*0f50*/  VIADD R11, R16.reuse, 0xffffffff ;  /* 0xffffffff100b7836 */ /* 0x044fe20000000000 */
[C---:B------:R-:W-:Y:S02]  /*0f60*/  LOP3.LUT R9, R16.reuse, 0x3, RZ, 0xc0, !PT ;  /* 0x0000000310097812 */ /* 0x040fe400078ec0ff */
[----:B------:R-:W-:Y:S01]  /*0f70*/  LOP3.LUT R6, R16, 0x1, RZ, 0xc0, !PT ;  /* 0x0000000110067812 */ /* 0x000fe200078ec0ff */
[----:B------:R-:W-:Y:S01]  /*0f80*/  VIADD R12, R8, 0xffffffff ;  /* 0xffffffff080c7836 */ /* 0x000fe20000000000 */
[----:B------:R-:W-:Y:S01]  /*0f90*/  LOP3.LUT R10, R16, 0x7ffffff8, RZ, 0xc0, !PT ;  /* 0x7ffffff8100a7812 */ /* 0x000fe200078ec0ff */
[----:B------:R-:W-:-:S04]  /*0fa0*/  VIADD R13, R9, 0xffffffff ;  /* 0xffffffff090d7836 */ /* 0x000fc80000000000 */
[----:B------:R-:W-:Y:S05]  /*0fb0*/  @!P0 BRA `(.L_x_8) ;  /* 0x0000000400cc8947 */ /* 0x000fea0003800000 */
[----:B------:R-:W-:-:S13]  /*0fc0*/  ISETP.GT.AND P0, PT, R4, RZ, PT ;  /* 0x000000ff0400720c */ /* 0x000fda0003f04270 */
[----:B------:R-:W-:Y:S05]  /*0fd0*/  @!P0 BRA `(.L_x_9) ;  /* 0x0000000800ac8947 */ /* 0x000fea0003800000 */
[----:B------:R-:W-:Y:S01]  /*0fe0*/  ISETP.GE.U32.AND P1, PT, R11, 0xf, PT ;  /* 0x0000000f0b00780c */ /* 0x000fe20003f26070 */
[----:B------:R-:W-:Y:S01]  /*0ff0*/  IMAD R28, R7, R4, R4 ;  /* 0x00000004071c7224 */ /* 0x000fe200078e0204 */
[----:B------:R-:W-:-:S11]  /*1000*/  MOV R29, RZ ;  /* 0x000000ff001d7202 */ /* 0x000fd60000000f00 */
[----:B------:R-:W-:Y:S05]  /*1010*/  @!P1 BRA `(.L_x_10) ;  /* 0x0000000000b49947 */ /* 0x000fea0003800000 */
[----:B------:R-:W-:Y:S01]  /*1020*/  BSSY.RECONVERGENT B1, `(.L_x_11) ;  /* 0x000002b000017945 */ /* 0x000fe20003800200 */
[----:B------:R-:W-:-:S07]  /*1030*/  IMAD.MOV.U32 R29, RZ, RZ, RZ ;  /* 0x000000ffff1d7224 */ /* 0x000fce00078e00ff */
.L_x_12:
[----:B---3--:R-:W1:Y:S01]  /*1040*/  LDC.64 R18, c[0x0][0x3a0] ;  /* 0x0000e800ff127b82 */ /* 0x008e620000000a00 */
[----:B0-----:R-:W-:-:S04]  /*1050*/  IMAD.IADD R23, R28, 0x1, R29 ;  /* 0x000000011c177824 */ /* 0x001fc800078e021d */
[----:B-1----:R-:W-:-:S05]  /*1060*/  IMAD.WIDE R22, R23, 0x8, R18 ;  /* 0x0000000817167825 */ /* 0x002fca00078e0212 */
[----:B------:R-:W2:Y:S01]  /*1070*/  LDG.E.64 R20, desc[UR6][R22.64] ;  /* 0x0000000616147981 */ /* 0x000ea2000c1e1b00 */
[----:B------:R-:W-:-:S04]  /*1080*/  IMAD R25, R7, R4, R29 ;  /* 0x0000000407197224 */ /* 0x000fc800078e021d */
[----:B------:R-:W-:-:S05]  /*1090*/  IMAD.WIDE R18, R25, 0x8, R18 ;  /* 0x0000000819127825 */ /* 0x000fca00078e0212 */
[----:B--2---:R-:W-:Y:S04]  /*10a0*/  STG.E.64 desc[UR6][R18.64], R20 ;  /* 0x0000001412007986 */ /* 0x004fe8000c101b06 */
[----:B------:R-:W2:Y:S04]  /*10b0*/  LDG.E.64 R24, desc[UR6][R22.64+0x8] ;  /* 0x0000080616187981 */ /* 0x000ea8000c1e1b00 */
[----:B--2---:R0:W-:Y:S04]  /*10c0*/  STG.E.64 desc[UR6][R18.64+0x8], R24 ;  /* 0x0000081812007986 */ /* 0x0041e8000c101b06 */
[----:B------:R-:W2:Y:S04]  /*10d0*/  LDG.E.64 R36, desc[UR6][R22.64+0x10] ;  /* 0x0000100616247981 */ /* 0x000ea8000c1e1b00 */
[----:B--2---:R-:W-:Y:S04]  /*10e0*/  STG.E.64 desc[UR6][R18.64+0x10], R36 ;  /* 0x0000102412007986 */ /* 0x004fe8000c101b06 */
[----:B------:R-:W2:Y:S04]  /*10f0*/  LDG.E.64 R34, desc[UR6][R22.64+0x18] ;  /* 0x0000180616227981 */ /* 0x000ea8000c1e1b00 */
[----:B--2---:R1:W-:Y:S04]  /*1100*/  STG.E.64 desc[UR6][R18.64+0x18], R34 ;  /* 0x0000182212007986 */ /* 0x0043e8000c101b06 */
[----:B------:R-:W2:Y:S04]  /*1110*/  LDG.E.64 R32, desc[UR6][R22.64+0x20] ;  /* 0x0000200616207981 */ /* 0x000ea8000c1e1b00 */
[----:B--2---:R2:W-:Y:S04]  /*1120*/  STG.E.64 desc[UR6][R18.64+0x20], R32 ;  /* 0x0000202012007986 */ /* 0x0045e8000c101b06 */
[----:B------:R-:W3:Y:S04]  /*1130*/  LDG.E.64 R30, desc[UR6][R22.64+0x28] ;  /* 0x00002806161e7981 */ /* 0x000ee8000c1e1b00 */
[----:B---3--:R3:W-:Y:S04]  /*1140*/  STG.E.64 desc[UR6][R18.64+0x28], R30 ;  /* 0x0000281e12007986 */ /* 0x0087e8000c101b06 */
[----:B------:R-:W4:Y:S04]  /*1150*/  LDG.E.64 R26, desc[UR6][R22.64+0x30] ;  /* 0x00003006161a7981 */ /* 0x000f28000c1e1b00 */
[----:B----4-:R4:W-:Y:S04]  /*1160*/  STG.E.64 desc[UR6][R18.64+0x30], R26 ;  /* 0x0000301a12007986 */ /* 0x0109e8000c101b06 */
[----:B0-----:R-:W5:Y:S04]  /*1170*/  LDG.E.64 R24, desc[UR6][R22.64+0x38] ;  /* 0x0000380616187981 */ /* 0x001f68000c1e1b00 */
[----:B-----5:R0:W-:Y:S04]  /*1180*/  STG.E.64 desc[UR6][R18.64+0x38], R24 ;  /* 0x0000381812007986 */ /* 0x0201e8000c101b06 */
[----:B------:R-:W5:Y:S04]  /*1190*/  LDG.E.64 R20, desc[UR6][R22.64+0x40] ;  /* 0x0000400616147981 */ /* 0x000f68000c1e1b00 */
[----:B-----5:R5:W-:Y:S04]  /*11a0*/  STG.E.64 desc[UR6][R18.64+0x40], R20 ;  /* 0x0000401412007986 */ /* 0x020be8000c101b06 */
[----:B-1----:R-:W2:Y:S04]  /*11b0*/  LDG.E.64 R34, desc[UR6][R22.64+0x48] ;  /* 0x0000480616227981 */ /* 0x002ea8000c1e1b00 */
[----:B--2---:R1:W-:Y:S04]  /*11c0*/  STG.E.64 desc[UR6][R18.64+0x48], R34 ;  /* 0x0000482212007986 */ /* 0x0043e8000c101b06 */
[----:B------:R-:W2:Y:S04]  /*11d0*/  LDG.E.64 R32, desc[UR6][R22.64+0x50] ;  /* 0x0000500616207981 */ /* 0x000ea8000c1e1b00 */
[----:B--2---:R2:W-:Y:S04]  /*11e0*/  STG.E.64 desc[UR6][R18.64+0x50], R32 ;  /* 0x0000502012007986 */ /* 0x0045e8000c101b06 */
[----:B---3--:R-:W3:Y:S04]  /*11f0*/  LDG.E.64 R30, desc[UR6][R22.64+0x58] ;  /* 0x00005806161e7981 */ /* 0x008ee8000c1e1b00 */
[----:B---3--:R3:W-:Y:S04]  /*1200*/  STG.E.64 desc[UR6][R18.64+0x58], R30 ;  /* 0x0000581e12007986 */ /* 0x0087e8000c101b06 */
[----:B----4-:R-:W4:Y:S04]  /*1210*/  LDG.E.64 R26, desc[UR6][R22.64+0x60] ;  /* 0x00006006161a7981 */ /* 0x010f28000c1e1b00 */
[----:B----4-:R3:W-:Y:S04]  /*1220*/  STG.E.64 desc[UR6][R18.64+0x60], R26 ;  /* 0x0000601a12007986 */ /* 0x0107e8000c101b06 */
[----:B0-----:R-:W4:Y:S04]  /*1230*/  LDG.E.64 R24, desc[UR6][R22.64+0x68] ;  /* 0x0000680616187981 */ /* 0x001f28000c1e1b00 */
[----:B----4-:R3:W-:Y:S04]  /*1240*/  STG.E.64 desc[UR6][R18.64+0x68], R24 ;  /* 0x0000681812007986 */ /* 0x0107e8000c101b06 */
[----:B-----5:R-:W4:Y:S04]  /*1250*/  LDG.E.64 R20, desc[UR6][R22.64+0x70] ;  /* 0x0000700616147981 */ /* 0x020f28000c1e1b00 */
[----:B----4-:R3:W-:Y:S04]  /*1260*/  STG.E.64 desc[UR6][R18.64+0x70], R20 ;  /* 0x0000701412007986 */ /* 0x0107e8000c101b06 */
[----:B-1----:R-:W4:Y:S01]  /*1270*/  LDG.E.64 R34, desc[UR6][R22.64+0x78] ;  /* 0x0000780616227981 */ /* 0x002f22000c1e1b00 */
[----:B------:R-:W-:Y:S01]  /*1280*/  VIADD R29, R29, 0x10 ;  /* 0x000000101d1d7836 */ /* 0x000fe20000000000 */
[----:B--2---:R-:W-:-:S04]  /*1290*/  LOP3.LUT R32, R4, 0x7ffffff0, RZ, 0xc0, !PT ;  /* 0x7ffffff004207812 */ /* 0x004fc800078ec0ff */
[----:B------:R-:W-:Y:S01]  /*12a0*/  ISETP.NE.AND P1, PT, R29, R32, PT ;  /* 0x000000201d00720c */ /* 0x000fe20003f25270 */
[----:B----4-:R3:W-:-:S12]  /*12b0*/  STG.E.64 desc[UR6][R18.64+0x78], R34 ;  /* 0x0000782212007986 */ /* 0x0107d8000c101b06 */
[----:B------:R-:W-:Y:S05]  /*12c0*/  @P1 BRA `(.L_x_12) ;  /* 0xfffffffc005c1947 */ /* 0x000fea000383ffff */
[----:B------:R-:W-:Y:S05]  /*12d0*/  BSYNC.RECONVERGENT B1 ;  /* 0x0000000000017941 */ /* 0x000fea0003800200 */
.L_x_11:
[----:B------:R-:W-:-:S07]  /*12e0*/  MOV R29, R32 ;  /* 0x00000020001d7202 */ /* 0x000fce0000000f00 */
.L_x_10:
[----:B------:R-:W-:-:S04]  /*12f0*/  LOP3.LUT R16, R16, 0xf, RZ, 0xc0, !PT ;  /* 0x0000000f10107812 */ /* 0x000fc800078ec0ff */
[----:B------:R-:W-:-:S13]  /*1300*/  ISETP.NE.AND P1, PT, R16, RZ, PT ;  /* 0x000000ff1000720c */ /* 0x000fda0003f25270 */
[----:B------:R-:W-:Y:S05]  /*1310*/  @!P1 BRA `(.L_x_9) ;  /* 0x0000000400dc9947 */ /* 0x000fea0003800000 */
[----:B------:R-:W-:Y:S01]  /*1320*/  VIADD R16, R16, 0xffffffff ;  /* 0xffffffff10107836 */ /* 0x000fe20000000000 */
[----:B------:R-:W-:-:S04]  /*1330*/  ISETP.NE.AND P2, PT, R8, RZ, PT ;  /* 0x000000ff0800720c */ /* 0x000fc80003f45270 */
[----:B------:R-:W-:-:S13]  /*1340*/  ISETP.GE.U32.AND P1, PT, R16, 0x7, PT ;  /* 0x000000071000780c */ /* 0x000fda0003f26070 */
[----:B------:R-:W-:Y:S05]  /*1350*/  @!P1 BRA `(.L_x_13) ;  /* 0x0000000000589947 */ /* 0x000fea0003800000 */
[----:B---3--:R-:W1:Y:S01]  /*1360*/  LDC.64 R18, c[0x0][0x3a0] ;  /* 0x0000e800ff127b82 */ /* 0x008e620000000a00 */
[----:B------:R-:W-:-:S04]  /*1370*/  IMAD.IADD R21, R28, 0x1, R29 ;  /* 0x000000011c157824 */ /* 0x000fc800078e021d */
[----:B-1----:R-:W-:-:S05]  /*1380*/  IMAD.WIDE R20, R21, 0x8, R18 ;  /* 0x0000000815147825 */ /* 0x002fca00078e0212 */
[----:B0-----:R-:W2:Y:S01]  /*1390*/  LDG.E.64 R22, desc[UR6][R20.64] ;  /* 0x0000000614167981 */ /* 0x001ea2000c1e1b00 */
[----:B------:R-:W-:-:S04]  /*13a0*/  IMAD R25, R7, R4, R29 ;  /* 0x0000000407197224 */ /* 0x000fc800078e021d */
[----:B------:R-:W-:-:S05]  /*13b0*/  IMAD.WIDE R18, R25, 0x8, R18 ;  /* 0x0000000819127825 */ /* 0x000fca00078e0212 */
[----:B--2---:R0:W-:Y:S04]  /*13c0*/  STG.E.64 desc[UR6][R18.64], R22 ;  /* 0x0000001612007986 */ /* 0x0041e8000c101b06 */
[----:B------:R-:W2:Y:S04]  /*13d0*/  LDG.E.64 R34, desc[UR6][R20.64+0x8] ;  /* 0x0000080614227981 */ /* 0x000ea8000c1e1b00 */
[----:B--2---:R1:W-:Y:S04]  /*13e0*/  STG.E.64 desc[UR6][R18.64+0x8], R34 ;  /* 0x0000082212007986 */ /* 0x0043e8000c101b06 */
[----:B------:R-:W2:Y:S04]  /*13f0*/  LDG.E.64 R32, desc[UR6][R20.64+0x10] ;  /* 0x0000100614207981 */ /* 0x000ea8000c1e1b00 */
[----:B--2---:R2:W-:Y:S04]  /*1400*/  STG.E.64 desc[UR6][R18.64+0x10], R32 ;  /* 0x0000102012007986 */ /* 0x0045e8000c101b06 */
[----:B------:R-:W3:Y:S04]  /*1410*/  LDG.E.64 R30, desc[UR6][R20.64+0x18] ;  /* 0x00001806141e7981 */ /* 0x000ee8000c1e1b00 */
[----:B---3--:R2:W-:Y:S04]  /*1420*/  STG.E.64 desc[UR6][R18.64+0x18], R30 ;  /* 0x0000181e12007986 */ /* 0x0085e8000c101b06 */
[----:B------:R-:W3:Y:S04]  /*1430*/  LDG.E.64 R26, desc[UR6][R20.64+0x20] ;  /* 0x00002006141a7981 */ /* 0x000ee8000c1e1b00 */
[----:B---3--:R2:W-:Y:S04]  /*1440*/  STG.E.64 desc[UR6][R18.64+0x20], R26 ;  /* 0x0000201a12007986 */ /* 0x0085e8000c101b06 */
[----:B------:R-:W3:Y:S04]  /*1450*/  LDG.E.64 R24, desc[UR6][R20.64+0x28] ;  /* 0x0000280614187981 */ /* 0x000ee8000c1e1b00 */
[----:B---3--:R2:W-:Y:S04]  /*1460*/  STG.E.64 desc[UR6][R18.64+0x28], R24 ;  /* 0x0000281812007986 */ /* 0x0085e8000c101b06 */
[----:B0-----:R-:W3:Y:S04]  /*1470*/  LDG.E.64 R22, desc[UR6][R20.64+0x30] ;  /* 0x0000300614167981 */ /* 0x001ee8000c1e1b00 */
[----:B---3--:R2:W-:Y:S04]  /*1480*/  STG.E.64 desc[UR6][R18.64+0x30], R22 ;  /* 0x0000301612007986 */ /* 0x0085e8000c101b06 */
[----:B-1----:R-:W3:Y:S01]  /*1490*/  LDG.E.64 R34, desc[UR6][R20.64+0x38] ;  /* 0x0000380614227981 */ /* 0x002ee2000c1e1b00 */
[----:B------:R-:W-:-:S03]  /*14a0*/  VIADD R29, R29, 0x8 ;  /* 0x000000081d1d7836 */ /* 0x000fc60000000000 */
[----:B---3--:R2:W-:Y:S04]  /*14b0*/  STG.E.64 desc[UR6][R18.64+0x38], R34 ;  /* 0x0000382212007986 */ /* 0x0085e8000c101b06 */
.L_x_13:
[----:B------:R-:W-:Y:S05]  /*14c0*/  @!P2 BRA `(.L_x_9) ;  /* 0x000000040070a947 */ /* 0x000fea0003800000 */
[----:B------:R-:W-:Y:S02]  /*14d0*/  ISETP.GE.U32.AND P1, PT, R12, 0x3, PT ;  /* 0x000000030c00780c */ /* 0x000fe40003f26070 */
[----:B------:R-:W-:-:S11]  /*14e0*/  ISETP.NE.AND P2, PT, R9, RZ, PT ;  /* 0x000000ff0900720c */ /* 0x000fd60003f45270 */
[----:B------:R-:W-:Y:S05]  /*14f0*/  @!P1 BRA `(.L_x_14) ;  /* 0x0000000000389947 */ /* 0x000fea0003800000 */
[----:B0-2---:R-:W0:Y:S01]  /*1500*/  LDC.64 R22, c[0x0][0x3a0] ;  /* 0x0000e800ff167b82 */ /* 0x005e220000000a00 */
[----:B---3--:R-:W-:-:S05]  /*1510*/  IADD3 R19, PT, PT, R28, R29, RZ ;  /* 0x0000001d1c137210 */ /* 0x008fca0007ffe0ff */
[----:B0-----:R-:W-:-:S05]  /*1520*/  IMAD.WIDE R18, R19, 0x8, R22 ;  /* 0x0000000813127825 */ /* 0x001fca00078e0216 */
[----:B------:R-:W2:Y:S01]  /*1530*/  LDG.E.64 R20, desc[UR6][R18.64] ;  /* 0x0000000612147981 */ /* 0x000ea2000c1e1b00 */
[----:B------:R-:W-:-:S04]  /*1540*/  IMAD R25, R7, R4, R29 ;  /* 0x0000000407197224 */ /* 0x000fc800078e021d */
[----:B------:R-:W-:-:S05]  /*1550*/  IMAD.WIDE R22, R25, 0x8, R22 ;  /* 0x0000000819167825 */ /* 0x000fca00078e0216 */
[----:B--2---:R1:W-:Y:S04]  /*1560*/  STG.E.64 desc[UR6][R22.64], R20 ;  /* 0x0000001416007986 */ /* 0x0043e8000c101b06 */
[----:B------:R-:W2:Y:S04]  /*1570*/  LDG.E.64 R24, desc[UR6][R18.64+0x8] ;  /* 0x0000080612187981 */ /* 0x000ea8000c1e1b00 */
[----:B--2---:R1:W-:Y:S04]  /*1580*/  STG.E.64 desc[UR6][R22.64+0x8], R24 ;  /* 0x0000081816007986 */ /* 0x0043e8000c101b06 */
[----:B------:R-:W2:Y:S04]  /*1590*/  LDG.E.64 R26, desc[UR6][R18.64+0x10] ;  /* 0x00001006121a7981 */ /* 0x000ea8000c1e1b00 */
[----:B--2---:R1:W-:Y:S04]  /*15a0*/  STG.E.64 desc[UR6][R22.64+0x10], R26 ;  /* 0x0000101a16007986 */ /* 0x0043e8000c101b06 */
[----:B------:R-:W2:Y:S01]  /*15b0*/  LDG.E.64 R30, desc[UR6][R18.64+0x18] ;  /* 0x00001806121e7981 */ /* 0x000ea2000c1e1b00 */
[----:B------:R-:W-:-:S03]  /*15c0*/  VIADD R29, R29, 0x4 ;  /* 0x000000041d1d7836 */ /* 0x000fc60000000000 */
[----:B--2---:R1:W-:Y:S04]  /*15d0*/  STG.E.64 desc[UR6][R22.64+0x18], R30 ;  /* 0x0000181e16007986 */ /* 0x0043e8000c101b06 */
.L_x_14:
[----:B------:R-:W-:Y:S05]  /*15e0*/  @!P2 BRA `(.L_x_9) ;  /* 0x000000040028a947 */ /* 0x000fea0003800000 */
[----:B--23--:R-:W2:Y:S01]  /*15f0*/  LDC.64 R18, c[0x0][0x3a0] ;  /* 0x0000e800ff127b82 */ /* 0x00cea20000000a00 */
[----:B-1----:R-:W-:-:S04]  /*1600*/  IMAD.IADD R21, R28, 0x1, R29 ;  /* 0x000000011c157824 */ /* 0x002fc800078e021d */
[----:B--2---:R-:W-:-:S05]  /*1610*/  IMAD.WIDE R20, R21, 0x8, R18 ;  /* 0x0000000815147825 */ /* 0x004fca00078e0212 */
[----:B0-----:R-:W2:Y:S01]  /*1620*/  LDG.E.64 R22, desc[UR6][R20.64] ;  /* 0x0000000614167981 */ /* 0x001ea2000c1e1b00 */
[----:B------:R-:W-:Y:S01]  /*1630*/  IMAD R29, R7, R4, R29 ;  /* 0x00000004071d7224 */ /* 0x000fe200078e021d */
[----:B------:R-:W-:-:S03]  /*1640*/  ISETP.NE.AND P1, PT, R9, 0x1, PT ;  /* 0x000000010900780c */ /* 0x000fc60003f25270 */
[----:B------:R-:W-:-:S05]  /*1650*/  IMAD.WIDE R18, R29, 0x8, R18 ;  /* 0x000000081d127825 */ /* 0x000fca00078e0212 */
[----:B--2---:R4:W-:Y:S05]  /*1660*/  STG.E.64 desc[UR6][R18.64], R22 ;  /* 0x0000001612007986 */ /* 0x0049ea000c101b06 */
[----:B------:R-:W-:Y:S05]  /*1670*/  @!P1 BRA `(.L_x_9) ;  /* 0x0000000400049947 */ /* 0x000fea0003800000 */
[----:B----4-:R-:W2:Y:S01]  /*1680*/  LDG.E.64 R22, desc[UR6][R20.64+0x8] ;  /* 0x0000080614167981 */ /* 0x010ea2000c1e1b00 */
[----:B------:R-:W-:-:S03]  /*1690*/  ISETP.NE.AND P1, PT, R9, 0x2, PT ;  /* 0x000000020900780c */ /* 0x000fc60003f25270 */
[----:B--2---:R0:W-:Y:S10]  /*16a0*/  STG.E.64 desc[UR6][R18.64+0x8], R22 ;  /* 0x0000081612007986 */ /* 0x0041f4000c101b06 */
[----:B------:R-:W-:Y:S05]  /*16b0*/  @!P1 BRA `(.L_x_9) ;  /* 0x0000000000f49947 */ /* 0x000fea0003800000 */
[----:B------:R-:W2:Y:S04]  /*16c0*/  LDG.E.64 R20, desc[UR6][R20.64+0x10] ;  /* 0x0000100614147981 */ /* 0x000ea8000c1e1b00 */
[----:B--2---:R1:W-:Y:S01]  /*16d0*/  STG.E.64 desc[UR6][R18.64+0x10], R20 ;  /* 0x0000101412007986 */ /* 0x0043e2000c101b06 */
[----:B------:R-:W-:Y:S05]  /*16e0*/  BRA `(.L_x_9) ;  /* 0x0000000000e87947 */ /* 0x000fea0003800000 */
.L_x_8:
[----:B------:R-:W-:-:S13]  /*16f0*/  ISETP.GT.AND P0, PT, R4, RZ, PT ;  /* 0x000000ff0400720c */ /* 0x000fda0003f04270 */
[----:B------:R-:W-:Y:S05]  /*1700*/  @!P0 BRA `(.L_x_9) ;  /* 0x0000000000e08947 */ /* 0x000fea0003800000 */
[----:B------:R-:W-:Y:S01]  /*1710*/  ISETP.GE.U32.AND P1, PT, R11, 0x7, PT ;  /* 0x000000070b00780c */ /* 0x000fe20003f26070 */
[----:B0-----:R-:W-:-:S12]  /*1720*/  IMAD.MOV.U32 R25, RZ, RZ, RZ ;  /* 0x000000ffff197224 */ /* 0x001fd800078e00ff */
[----:B------:R-:W-:Y:S05]  /*1730*/  @!P1 BRA `(.L_x_15) ;  /* 0x0000000000409947 */ /* 0x000fea0003800000 */
[----:B------:R-:W0:Y:S01]  /*1740*/  LDC.64 R20, c[0x0][0x3a0] ;  /* 0x0000e800ff147b82 */ /* 0x000e220000000a00 */
[----:B------:R-:W-:-:S05]  /*1750*/  UMOV UR4, URZ ;  /* 0x000000ff00047c82 */ /* 0x000fca0008000000 */
.L_x_16:
[----:B-1----:R-:W-:Y:S01]  /*1760*/  IADD3 R19, PT, PT, R4, UR4, RZ ;  /* 0x0000000404137c10 */ /* 0x002fe2000fffe0ff */
[----:B------:R-:W-:-:S04]  /*1770*/  UIADD3 UR4, UPT, UPT, UR4, 0x8, URZ ;  /* 0x0000000804047890 */ /* 0x000fc8000fffe0ff */
[----:B0-----:R-:W-:Y:S02]  /*1780*/  IMAD.WIDE.U32 R18, R19, 0x8, R20 ;  /* 0x0000000813127825 */ /* 0x001fe400078e0014 */
[----:B------:R-:W-:-:S03]  /*1790*/  ISETP.NE.AND P1, PT, R10, UR4, PT ;  /* 0x000000040a007c0c */ /* 0x000fc6000bf25270 */
[----:B------:R1:W-:Y:S04]  /*17a0*/  STG.E.64 desc[UR6][R18.64], RZ ;  /* 0x000000ff12007986 */ /* 0x0003e8000c101b06 */
[----:B------:R1:W-:Y:S04]  /*17b0*/  STG.E.64 desc[UR6][R18.64+0x8], RZ ;  /* 0x000008ff12007986 */ /* 0x0003e8000c101b06 */
[----:B------:R1:W-:Y:S04]  /*17c0*/  STG.E.64 desc[UR6][R18.64+0x10], RZ ;  /* 0x000010ff12007986 */ /* 0x0003e8000c101b06 */
[----:B------:R1:W-:Y:S04]  /*17d0*/  STG.E.64 desc[UR6][R18.64+0x18], RZ ;  /* 0x000018ff12007986 */ /* 0x0003e8000c101b06 */
[----:B------:R1:W-:Y:S04]  /*17e0*/  STG.E.64 desc[UR6][R18.64+0x20], RZ ;  /* 0x000020ff12007986 */ /* 0x0003e8000c101b06 */
[----:B------:R1:W-:Y:S04]  /*17f0*/  STG.E.64 desc[UR6][R18.64+0x28], RZ ;  /* 0x000028ff12007986 */ /* 0x0003e8000c101b06 */
[----:B------:R1:W-:Y:S04]  /*1800*/  STG.E.64 desc[UR6][R18.64+0x30], RZ ;  /* 0x000030ff12007986 */ /* 0x0003e8000c101b06 */
[----:B------:R1:W-:Y:S01]  /*1810*/  STG.E.64 desc[UR6][R18.64+0x38], RZ ;  /* 0x000038ff12007986 */ /* 0x0003e2000c101b06 */
[----:B------:R-:W-:Y:S05]  /*1820*/  @P1 BRA `(.L_x_16) ;  /* 0xfffffffc00cc1947 */ /* 0x000fea000383ffff */
[----:B------:R-:W-:-:S07]  /*1830*/  IMAD.MOV.U32 R25, RZ, RZ, R10 ;  /* 0x000000ffff197224 */ /* 0x000fce00078e000a */
.L_x_15:
[----:B------:R-:W-:-:S13]  /*1840*/  ISETP.NE.AND P1, PT, R8, RZ, PT ;  /* 0x000000ff0800720c */ /* 0x000fda0003f25270 */
[----:B------:R-:W-:Y:S05]  /*1850*/  @!P1 BRA `(.L_x_9) ;  /* 0x00000000008c9947 */ /* 0x000fea0003800000 */
[----:B------:R-:W-:Y:S02]  /*1860*/  ISETP.GE.U32.AND P2, PT, R12, 0x3, PT ;  /* 0x000000030c00780c */ /* 0x000fe40003f46070 */
[----:B------:R-:W-:-:S11]  /*1870*/  ISETP.NE.AND P1, PT, R9, RZ, PT ;  /* 0x000000ff0900720c */ /* 0x000fd60003f25270 */
[----:B------:R-:W-:Y:S05]  /*1880*/  @!P2 BRA `(.L_x_17) ;  /* 0x000000000034a947 */ /* 0x000fea0003800000 */
[----:B------:R-:W0:Y:S01]  /*1890*/  LDC.64 R20, c[0x0][0x3a0] ;  /* 0x0000e800ff147b82 */ /* 0x000e220000000a00 */
[----:B------:R-:W2:Y:S01]  /*18a0*/  LDCU.64 UR4, c[0x0][0x3a0] ;  /* 0x00007400ff0477ac */ /* 0x000ea20008000a00 */
[C---:B------:R-:W-:Y:S01]  /*18b0*/  IADD3 R16, P2, PT, R25.reuse, R4, RZ ;  /* 0x0000000419107210 */ /* 0x040fe20007f5e0ff */
[C---:B-1----:R-:W-:Y:S01]  /*18c0*/  IMAD.IADD R19, R25.reuse, 0x1, R4 ;  /* 0x0000000119137824 */ /* 0x042fe200078e0204 */
[----:B------:R-:W-:-:S03]  /*18d0*/  IADD3 R25, PT, PT, R25, 0x4, RZ ;  /* 0x0000000419197810 */ /* 0x000fc60007ffe0ff */
[----:B------:R-:W-:Y:S01]  /*18e0*/  IMAD.X R23, RZ, RZ, RZ, P2 ;  /* 0x000000ffff177224 */ /* 0x000fe200010e06ff */
[----:B--2---:R-:W-:Y:S01]  /*18f0*/  LEA R18, P2, R16, UR4, 0x3 ;  /* 0x0000000410127c11 */ /* 0x004fe2000f8418ff */
[----:B0-----:R-:W-:-:S03]  /*1900*/  IMAD.WIDE.U32 R20, R19, 0x8, R20 ;  /* 0x0000000813147825 */ /* 0x001fc600078e0014 */
[----:B------:R-:W-:Y:S02]  /*1910*/  LEA.HI.X R19, R16, UR5, R23, 0x3, P2 ;  /* 0x0000000510137c11 */ /* 0x000fe400090f1c17 */
[----:B------:R0:W-:Y:S04]  /*1920*/  STG.E.64 desc[UR6][R20.64], RZ ;  /* 0x000000ff14007986 */ /* 0x0001e8000c101b06 */
[----:B------:R0:W-:Y:S04]  /*1930*/  STG.E.64 desc[UR6][R18.64+0x8], RZ ;  /* 0x000008ff12007986 */ /* 0x0001e8000c101b06 */
[----:B------:R0:W-:Y:S04]  /*1940*/  STG.E.64 desc[UR6][R18.64+0x10], RZ ;  /* 0x000010ff12007986 */ /* 0x0001e8000c101b06 */
[----:B------:R0:W-:Y:S02]  /*1950*/  STG.E.64 desc[UR6][R18.64+0x18], RZ ;  /* 0x000018ff12007986 */ /* 0x0001e4000c101b06 */
.L_x_17:
[----:B------:R-:W-:Y:S05]  /*1960*/  @!P1 BRA `(.L_x_9) ;  /* 0x0000000000489947 */ /* 0x000fea0003800000 */
[----:B------:R-:W-:Y:S02]  /*1970*/  ISETP.NE.AND P1, PT, R6, RZ, PT ;  /* 0x000000ff0600720c */ /* 0x000fe40003f25270 */
[----:B------:R-:W-:-:S11]  /*1980*/  ISETP.NE.AND P2, PT, R13, RZ, PT ;  /* 0x000000ff0d00720c */ /* 0x000fd60003f45270 */
[----:B0-----:R-:W0:Y:S02]  /*1990*/  @P1 LDC.64 R20, c[0x0][0x3a0] ;  /* 0x0000e800ff141b82 */ /* 0x001e240000000a00 */
[----:B------:R-:W-:Y:S05]  /*19a0*/  @!P2 BRA `(.L_x_18) ;  /* 0x00000000002ca947 */ /* 0x000fea0003800000 */
[----:B------:R-:W2:Y:S01]  /*19b0*/  LDC.64 R22, c[0x0][0x3a0] ;  /* 0x0000e800ff167b82 */ /* 0x000ea20000000a00 */
[----:B------:R-:W3:Y:S01]  /*19c0*/  LDCU.64 UR4, c[0x0][0x3a0] ;  /* 0x00007400ff0477ac */ /* 0x000ee20008000a00 */
[C---:B------:R-:W-:Y:S01]  /*19d0*/  IADD3 R16, P2, PT, R25.reuse, R4, RZ ;  /* 0x0000000419107210 */ /* 0x040fe20007f5e0ff */
[C---:B-1----:R-:W-:Y:S02]  /*19e0*/  IMAD.IADD R19, R25.reuse, 0x1, R4 ;  /* 0x0000000119137824 */ /* 0x042fe400078e0204 */
[----:B------:R-:W-:Y:S02]  /*19f0*/  VIADD R25, R25, 0x2 ;  /* 0x0000000219197836 */ /* 0x000fe40000000000 */
[----:B------:R-:W-:Y:S01]  /*1a00*/  IMAD.X R27, RZ, RZ, RZ, P2 ;  /* 0x000000ffff1b7224 */ /* 0x000fe200010e06ff */
[----:B---3--:R-:W-:Y:S01]  /*1a10*/  LEA R18, P2, R16, UR4, 0x3 ;  /* 0x0000000410127c11 */ /* 0x008fe2000f8418ff */
[----:B--2---:R-:W-:-:S03]  /*1a20*/  IMAD.WIDE.U32 R22, R19, 0x8, R22 ;  /* 0x0000000813167825 */ /* 0x004fc600078e0016 */
[----:B------:R-:W-:Y:S02]  /*1a30*/  LEA.HI.X R19, R16, UR5, R27, 0x3, P2 ;  /* 0x0000000510137c11 */ /* 0x000fe400090f1c1b */
[----:B------:R2:W-:Y:S04]  /*1a40*/  STG.E.64 desc[UR6][R22.64], RZ ;  /* 0x000000ff16007986 */ /* 0x0005e8000c101b06 */
[----:B------:R2:W-:Y:S03]  /*1a50*/  STG.E.64 desc[UR6][R18.64+0x8], RZ ;  /* 0x000008ff12007986 */ /* 0x0005e6000c101b06 */
.L_x_18:
[----:B-12---:R-:W-:-:S05]  /*1a60*/  @P1 IADD3 R19, PT, PT, R25, R4, RZ ;  /* 0x0000000419131210 */ /* 0x006fca0007ffe0ff */
[----:B0-----:R-:W-:-:S05]  /*1a70*/  @P1 IMAD.WIDE.U32 R20, R19, 0x8, R20 ;  /* 0x0000000813141825 */ /* 0x001fca00078e0014 */
[----:B------:R2:W-:Y:S02]  /*1a80*/  @P1 STG.E.64 desc[UR6][R20.64], RZ ;  /* 0x000000ff14001986 */ /* 0x0005e4000c101b06 */
.L_x_9:
[----:B------:R-:W-:Y:S05]  /*1a90*/  BSYNC.RECONVERGENT B0 ;  /* 0x0000000000007941 */ /* 0x000fea0003800200 */
.L_x_7:
[----:B------:R-:W5:Y:S01]  /*1aa0*/  LDCU UR4, c[0x0][0x384] ;  /* 0x00007080ff0477ac */ /* 0x000f620008000800 */
[----:B------:R-:W-:Y:S01]  /*1ab0*/  IMAD.IADD R5, R7, 0x1, R5 ;  /* 0x0000000107057824 */ /* 0x000fe200078e0205 */
[----:B------:R-:W-:Y:S04]  /*1ac0*/  BSSY.RECONVERGENT B0, `(.L_x_19) ;  /* 0x0000083000007945 */ /* 0x000fe80003800200 */
[----:B-----5:R-:W-:-:S13]  /*1ad0*/  ISETP.NE.AND P1, PT, R5, UR4, PT ;  /* 0x0000000405007c0c */ /* 0x020fda000bf25270 */
[----:B------:R-:W-:Y:S05]  /*1ae0*/  @!P1 BRA `(.L_x_20) ;  /* 0x0000000400309947 */ /* 0x000fea0003800000 */
[----:B------:R-:W-:Y:S05]  /*1af0*/  @!P0 BRA `(.L_x_21) ;  /* 0x0000000400fc8947 */ /* 0x000fea0003800000 */
[----:B------:R-:W-:Y:S01]  /*1b00*/  ISETP.GE.U32.AND P0, PT, R11, 0x7, PT ;  /* 0x000000070b00780c */ /* 0x000fe20003f06070 */
[----:B------:R-:W-:-:S12]  /*1b10*/  IMAD.MOV.U32 R7, RZ, RZ, RZ ;  /* 0x000000ffff077224 */ /* 0x000fd800078e00ff */
[----:B------:R-:W-:Y:S05]  /*1b20*/  @!P0 BRA `(.L_x_22) ;  /* 0x00000000006c8947 */ /* 0x000fea0003800000 */
[----:B------:R-:W-:-:S05]  /*1b30*/  UMOV UR4, URZ ;  /* 0x000000ff00047c82 */ /* 0x000fca0008000000 */
.L_x_23:
[----:B01234-:R-:W0:Y:S01]  /*1b40*/  LDC.64 R18, c[0x0][0x3a0] ;  /* 0x0000e800ff127b82 */ /* 0x01fe220000000a00 */
[----:B------:R-:W-:-:S05]  /*1b50*/  VIADD R7, R4, UR4 ;  /* 0x0000000404077c36 */ /* 0x000fca0008000000 */
[----:B------:R-:W-:-:S05]  /*1b60*/  LOP3.LUT R7, RZ, R7, RZ, 0x33, !PT ;  /* 0x00000007ff077212 */ /* 0x000fca00078e33ff */
[----:B------:R-:W-:-:S04]  /*1b70*/  IMAD R7, R5, R4, R7 ;  /* 0x0000000405077224 */ /* 0x000fc800078e0207 */
[----:B0-----:R-:W-:-:S05]  /*1b80*/  IMAD.WIDE R18, R7, 0x8, R18 ;  /* 0x0000000807127825 */ /* 0x001fca00078e0212 */
[----:B------:R-:W2:Y:S01]  /*1b90*/  LDG.E.64 R20, desc[UR6][R18.64] ;  /* 0x0000000612147981 */ /* 0x000ea2000c1e1b00 */
[----:B------:R-:W-:-:S05]  /*1ba0*/  IMAD.WIDE.U32 R16, R4, 0x8, R18 ;  /* 0x0000000804107825 */ /* 0x000fca00078e0012 */
        /* <DEDUP_REMOVED lines=14> */
[----:B------:R-:W-:-:S06]  /*1c90*/  UIADD3 UR4, UPT, UPT, UR4, 0x8, URZ ;  /* 0x0000000804047890 */ /* 0x000fcc000fffe0ff */
[----:B------:R-:W-:Y:S01]  /*1ca0*/  ISETP.NE.AND P0, PT, R10, UR4, PT ;  /* 0x000000040a007c0c */ /* 0x000fe2000bf05270 */
[----:B---3--:R2:W-:-:S12]  /*1cb0*/  STG.E.64 desc[UR6][R16.64+-0x38], R22 ;  /* 0xffffc81610007986 */ /* 0x0085d8000c101b06 */
[----:B------:R-:W-:Y:S05]  /*1cc0*/  @P0 BRA `(.L_x_23) ;  /* 0xfffffffc009c0947 */ /* 0x000fea000383ffff */
[----:B------:R-:W-:-:S07]  /*1cd0*/  MOV R7, R10 ;  /* 0x0000000a00077202 */ /* 0x000fce0000000f00 */
.L_x_22:
[----:B------:R-:W-:-:S13]  /*1ce0*/  ISETP.NE.AND P0, PT, R8, RZ, PT ;  /* 0x000000ff0800720c */ /* 0x000fda0003f05270 */
[----:B------:R-:W-:Y:S05]  /*1cf0*/  @!P0 BRA `(.L_x_21) ;  /* 0x00000004007c8947 */ /* 0x000fea0003800000 */
[----:B------:R-:W-:Y:S02]  /*1d00*/  ISETP.GE.U32.AND P0, PT, R12, 0x3, PT ;  /* 0x000000030c00780c */ /* 0x000fe40003f06070 */
[----:B------:R-:W-:-:S11]  /*1d10*/  ISETP.NE.AND P1, PT, R9, RZ, PT ;  /* 0x000000ff0900720c */ /* 0x000fd60003f25270 */
[----:B------:R-:W-:Y:S05]  /*1d20*/  @!P0 BRA `(.L_x_24) ;  /* 0x00000000003c8947 */ /* 0x000fea0003800000 */
[----:B------:R-:W5:Y:S01]  /*1d30*/  LDC.64 R8, c[0x0][0x3a0] ;  /* 0x0000e800ff087b82 */ /* 0x000f620000000a00 */
[----:B------:R-:W-:-:S05]  /*1d40*/  IMAD.IADD R10, R7, 0x1, R4 ;  /* 0x00000001070a7824 */ /* 0x000fca00078e0204 */
[----:B------:R-:W-:-:S05]  /*1d50*/  LOP3.LUT R10, RZ, R10, RZ, 0x33, !PT ;  /* 0x0000000aff0a7212 */ /* 0x000fca00078e33ff */
[----:B------:R-:W-:-:S04]  /*1d60*/  IMAD R11, R5, R4, R10 ;  /* 0x00000004050b7224 */ /* 0x000fc800078e020a */
[----:B-----5:R-:W-:-:S05]  /*1d70*/  IMAD.WIDE R8, R11, 0x8, R8 ;  /* 0x000000080b087825 */ /* 0x020fca00078e0208 */
[----:B------:R-:W5:Y:S01]  /*1d80*/  LDG.E.64 R10, desc[UR6][R8.64] ;  /* 0x00000006080a7981 */ /* 0x000f62000c1e1b00 */
[----:B--2---:R-:W-:-:S05]  /*1d90*/  IMAD.WIDE.U32 R16, R4, 0x8, R8 ;  /* 0x0000000804107825 */ /* 0x004fca00078e0008 */
[----:B-----5:R2:W-:Y:S04]  /*1da0*/  STG.E.64 desc[UR6][R16.64], R10 ;  /* 0x0000000a10007986 */ /* 0x0205e8000c101b06 */
[----:B01-34-:R-:W3:Y:S04]  /*1db0*/  LDG.E.64 R18, desc[UR6][R8.64+-0x8] ;  /* 0xfffff80608127981 */ /* 0x01bee8000c1e1b00 */
[----:B---3--:R2:W-:Y:S04]  /*1dc0*/  STG.E.64 desc[UR6][R16.64+-0x8], R18 ;  /* 0xfffff81210007986 */ /* 0x0085e8000c101b06 */
[----:B------:R-:W3:Y:S04]  /*1dd0*/  LDG.E.64 R20, desc[UR6][R8.64+-0x10] ;  /* 0xfffff00608147981 */ /* 0x000ee8000c1e1b00 */
[----:B---3--:R2:W-:Y:S04]  /*1de0*/  STG.E.64 desc[UR6][R16.64+-0x10], R20 ;  /* 0xfffff01410007986 */ /* 0x0085e8000c101b06 */
[----:B------:R-:W3:Y:S01]  /*1df0*/  LDG.E.64 R22, desc[UR6][R8.64+-0x18] ;  /* 0xffffe80608167981 */ /* 0x000ee2000c1e1b00 */
[----:B------:R-:W-:-:S03]  /*1e00*/  VIADD R7, R7, 0x4 ;  /* 0x0000000407077836 */ /* 0x000fc60000000000 */
[----:B---3--:R2:W-:Y:S04]  /*1e10*/  STG.E.64 desc[UR6][R16.64+-0x18], R22 ;  /* 0xffffe81610007986 */ /* 0x0085e8000c101b06 */
.L_x_24:
[----:B------:R-:W-:Y:S05]  /*1e20*/  @!P1 BRA `(.L_x_21) ;  /* 0x0000000400309947 */ /* 0x000fea0003800000 */
[----:B------:R-:W-:Y:S02]  /*1e30*/  ISETP.NE.AND P0, PT, R13, RZ, PT ;  /* 0x000000ff0d00720c */ /* 0x000fe40003f05270 */
        /* <DEDUP_REMOVED lines=10> */
[----:B------:R-:W5:Y:S01]  /*1ee0*/  LDG.E.64 R10, desc[UR6][R12.64+-0x8] ;  /* 0xfffff8060c0a7981 */ /* 0x000f62000c1e1b00 */
[----:B------:R-:W-:-:S03]  /*1ef0*/  IADD3 R7, PT, PT, R7, 0x2, RZ ;  /* 0x0000000207077810 */ /* 0x000fc60007ffe0ff */
[----:B-----5:R2:W-:Y:S04]  /*1f00*/  STG.E.64 desc[UR6][R16.64+-0x8], R10 ;  /* 0xfffff80a10007986 */ /* 0x0205e8000c101b06 */
.L_x_25:
[----:B------:R-:W-:Y:S05]  /*1f10*/  @!P1 BRA `(.L_x_21) ;  /* 0x0000000000f49947 */ /* 0x000fea0003800000 */
[----:B--2---:R-:W2:Y:S01]  /*1f20*/  LDC.64 R8, c[0x0][0x3a0] ;  /* 0x0000e800ff087b82 */ /* 0x004ea20000000a00 */
[----:B------:R-:W-:-:S05]  /*1f30*/  IMAD.IADD R7, R7, 0x1, R4 ;  /* 0x0000000107077824 */ /* 0x000fca00078e0204 */
[----:B------:R-:W-:-:S05]  /*1f40*/  LOP3.LUT R7, RZ, R7, RZ, 0x33, !PT ;  /* 0x00000007ff077212 */ /* 0x000fca00078e33ff */
[----:B------:R-:W-:-:S04]  /*1f50*/  IMAD R7, R5, R4, R7 ;  /* 0x0000000405077224 */ /* 0x000fc800078e0207 */
[----:B--2---:R-:W-:-:S05]  /*1f60*/  IMAD.WIDE R6, R7, 0x8, R8 ;  /* 0x0000000807067825 */ /* 0x004fca00078e0208 */
[----:B------:R-:W2:Y:S01]  /*1f70*/  LDG.E.64 R8, desc[UR6][R6.64] ;  /* 0x0000000606087981 */ /* 0x000ea2000c1e1b00 */
[----:B------:R-:W-:-:S05]  /*1f80*/  IMAD.WIDE.U32 R4, R4, 0x8, R6 ;  /* 0x0000000804047825 */ /* 0x000fca00078e0006 */
[----:B--2---:R2:W-:Y:S01]  /*1f90*/  STG.E.64 desc[UR6][R4.64], R8 ;  /* 0x0000000804007986 */ /* 0x0045e2000c101b06 */
[----:B------:R-:W-:Y:S05]  /*1fa0*/  BRA `(.L_x_21) ;  /* 0x0000000000d07947 */ /* 0x000fea0003800000 */
.L_x_20:
[----:B------:R-:W-:Y:S05]  /*1fb0*/  @!P0 BRA `(.L_x_21) ;  /* 0x0000000000cc8947 */ /* 0x000fea0003800000 */
[----:B------:R-:W-:Y:S01]  /*1fc0*/  ISETP.GE.U32.AND P0, PT, R11, 0x7, PT ;  /* 0x000000070b00780c */ /* 0x000fe20003f06070 */
[----:B0123--:R-:W-:Y:S02]  /*1fd0*/  VIADD R21, R17, 0xffffffff ;  /* 0xffffffff11157836 */ /* 0x00ffe40000000000 */
[----:B------:R-:W-:-:S10]  /*1fe0*/  IMAD.MOV.U32 R5, RZ, RZ, RZ ;  /* 0x000000ffff057224 */ /* 0x000fd400078e00ff */
[----:B------:R-:W-:Y:S05]  /*1ff0*/  @!P0 BRA `(.L_x_26) ;  /* 0x0000000000448947 */ /* 0x000fea0003800000 */
[----:B----4-:R-:W0:Y:S01]  /*2000*/  LDC.64 R18, c[0x0][0x3a0] ;  /* 0x0000e800ff127b82 */ /* 0x010e220000000a00 */
[----:B------:R-:W-:-:S05]  /*2010*/  UMOV UR4, URZ ;  /* 0x000000ff00047c82 */ /* 0x000fca0008000000 */
.L_x_27:
[----:B------:R-:W-:Y:S02]  /*2020*/  ULOP3.LUT UR5, URZ, UR4, URZ, 0x33, !UPT ;  /* 0x00000004ff057292 */ /* 0x000fe4000f8e33ff */
[----:B------:R-:W-:-:S04]  /*2030*/  UIADD3 UR4, UPT, UPT, UR4, 0x8, URZ ;  /* 0x0000000804047890 */ /* 0x000fc8000fffe0ff */
[----:B-1----:R-:W-:Y:S02]  /*2040*/  IMAD R17, R21, R4, UR5 ;  /* 0x0000000515117e24 */ /* 0x002fe4000f8e0204 */
[----:B------:R-:W-:Y:S02]  /*2050*/  ISETP.NE.AND P0, PT, R10, UR4, PT ;  /* 0x000000040a007c0c */ /* 0x000fe4000bf05270 */
[----:B0-----:R-:W-:-:S05]  /*2060*/  IMAD.WIDE R16, R17, 0x8, R18 ;  /* 0x0000000811107825 */ /* 0x001fca00078e0212 */
        /* <DEDUP_REMOVED lines=9> */
[----:B------:R-:W-:-:S07]  /*2100*/  MOV R5, R10 ;  /* 0x0000000a00057202 */ /* 0x000fce0000000f00 */
.L_x_26:
[----:B------:R-:W-:-:S13]  /*2110*/  ISETP.NE.AND P0, PT, R8, RZ, PT ;  /* 0x000000ff0800720c */ /* 0x000fda0003f05270 */
[----:B------:R-:W-:Y:S05]  /*2120*/  @!P0 BRA `(.L_x_21) ;  /* 0x0000000000708947 */ /* 0x000fea0003800000 */
[----:B------:R-:W-:Y:S02]  /*2130*/  ISETP.GE.U32.AND P0, PT, R12, 0x3, PT ;  /* 0x000000030c00780c */ /* 0x000fe40003f06070 */
[----:B------:R-:W-:-:S11]  /*2140*/  ISETP.NE.AND P1, PT, R9, RZ, PT ;  /* 0x000000ff0900720c */ /* 0x000fd60003f25270 */
[----:B------:R-:W-:Y:S05]  /*2150*/  @!P0 BRA `(.L_x_28) ;  /* 0x0000000000248947 */ /* 0x000fea0003800000 */
[----:B------:R-:W0:Y:S01]  /*2160*/  LDC.64 R8, c[0x0][0x3a0] ;  /* 0x0000e800ff087b82 */ /* 0x000e220000000a00 */
[----:B------:R-:W-:Y:S01]  /*2170*/  LOP3.LUT R7, RZ, R5, RZ, 0x33, !PT ;  /* 0x00000005ff077212 */ /* 0x000fe200078e33ff */
[----:B------:R-:W-:-:S04]  /*2180*/  VIADD R5, R5, 0x4 ;  /* 0x0000000405057836 */ /* 0x000fc80000000000 */
[----:B------:R-:W-:-:S04]  /*2190*/  IMAD R7, R21, R4, R7 ;  /* 0x0000000415077224 */ /* 0x000fc800078e0207 */
[----:B0-----:R-:W-:-:S05]  /*21a0*/  IMAD.WIDE R8, R7, 0x8, R8 ;  /* 0x0000000807087825 */ /* 0x001fca00078e0208 */
[----:B------:R0:W-:Y:S04]  /*21b0*/  STG.E.64 desc[UR6][R8.64], RZ ;  /* 0x000000ff08007986 */ /* 0x0001e8000c101b06 */
[----:B------:R0:W-:Y:S04]  /*21c0*/  STG.E.64 desc[UR6][R8.64+-0x8], RZ ;  /* 0xfffff8ff08007986 */ /* 0x0001e8000c101b06 */
[----:B------:R0:W-:Y:S04]  /*21d0*/  STG.E.64 desc[UR6][R8.64+-0x10], RZ ;  /* 0xfffff0ff08007986 */ /* 0x0001e8000c101b06 */
[----:B------:R0:W-:Y:S02]  /*21e0*/  STG.E.64 desc[UR6][R8.64+-0x18], RZ ;  /* 0xffffe8ff08007986 */ /* 0x0001e4000c101b06 */
.L_x_28:
[----:B------:R-:W-:Y:S05]  /*21f0*/  @!P1 BRA `(.L_x_21) ;  /* 0x00000000003c9947 */ /* 0x000fea0003800000 */
[----:B------:R-:W-:Y:S02]  /*2200*/  ISETP.NE.AND P1, PT, R6, RZ, PT ;  /* 0x000000ff0600720c */ /* 0x000fe40003f25270 */
[----:B------:R-:W-:-:S11]  /*2210*/  ISETP.NE.AND P0, PT, R13, RZ, PT ;  /* 0x000000ff0d00720c */ /* 0x000fd60003f05270 */
[----:B0-----:R-:W0:Y:S02]  /*2220*/  @P1 LDC.64 R8, c[0x0][0x3a0] ;  /* 0x0000e800ff081b82 */ /* 0x001e240000000a00 */
[----:B------:R-:W-:Y:S05]  /*2230*/  @!P0 BRA `(.L_x_29) ;  /* 0x00000000001c8947 */ /* 0x000fea0003800000 */
[----:B------:R-:W2:Y:S01]  /*2240*/  LDC.64 R6, c[0x0][0x3a0] ;  /* 0x0000e800ff067b82 */ /* 0x000ea20000000a00 */
[----:B------:R-:W-:Y:S01]  /*2250*/  LOP3.LUT R11, RZ, R5, RZ, 0x33, !PT ;  /* 0x00000005ff0b7212 */ /* 0x000fe200078e33ff */
[----:B------:R-:W-:-:S04]  /*2260*/  VIADD R5, R5, 0x2 ;  /* 0x0000000205057836 */ /* 0x000fc80000000000 */
[----:B------:R-:W-:-:S04]  /*2270*/  IMAD R11, R21, R4, R11 ;  /* 0x00000004150b7224 */ /* 0x000fc800078e020b */
[----:B--2---:R-:W-:-:S05]  /*2280*/  IMAD.WIDE R6, R11, 0x8, R6 ;  /* 0x000000080b067825 */ /* 0x004fca00078e0206 */
[----:B------:R2:W-:Y:S04]  /*2290*/  STG.E.64 desc[UR6][R6.64], RZ ;  /* 0x000000ff06007986 */ /* 0x0005e8000c101b06 */
[----:B------:R2:W-:Y:S02]  /*22a0*/  STG.E.64 desc[UR6][R6.64+-0x8], RZ ;  /* 0xfffff8ff06007986 */ /* 0x0005e4000c101b06 */
.L_x_29:
[----:B------:R-:W-:-:S05]  /*22b0*/  @P1 LOP3.LUT R5, RZ, R5, RZ, 0x33, !PT ;  /* 0x00000005ff051212 */ /* 0x000fca00078e33ff */
[----:B------:R-:W-:-:S04]  /*22c0*/  @P1 IMAD R5, R21, R4, R5 ;  /* 0x0000000415051224 */ /* 0x000fc800078e0205 */
[----:B0-----:R-:W-:-:S05]  /*22d0*/  @P1 IMAD.WIDE R4, R5, 0x8, R8 ;  /* 0x0000000805041825 */ /* 0x001fca00078e0208 */
[----:B------:R0:W-:Y:S02]  /*22e0*/  @P1 STG.E.64 desc[UR6][R4.64], RZ ;  /* 0x000000ff04001986 */ /* 0x0001e4000c101b06 */
.L_x_21:
[----:B------:R-:W-:Y:S05]  /*22f0*/  BSYNC.RECONVERGENT B0 ;  /* 0x0000000000007941 */ /* 0x000fea0003800200 */
.L_x_19:
[----:B------:R-:W5:Y:S01]  /*2300*/  LDCU UR4, c[0x0][0x38c] ;  /* 0x00007180ff0477ac */ /* 0x000f620008000800 */
[----:B------:R-:W-:-:S04]  /*2310*/  IADD3 R0, PT, PT, R3, R0, RZ ;  /* 0x0000000003007210 */ /* 0x000fc80007ffe0ff */
[----:B-----5:R-:W-:-:S13]  /*2320*/  ISETP.GE.AND P0, PT, R0, UR4, PT ;  /* 0x0000000400007c0c */ /* 0x020fda000bf06270 */
[----:B------:R-:W-:Y:S05]  /*2330*/  @!P0 BRA `(.L_x_30) ;  /* 0xffffffdc00848947 */ /* 0x000fea000383ffff */
[----:B------:R-:W-:Y:S05]  /*2340*/  EXIT ;  /* 0x000000000000794d */ /* 0x000fea0003800000 */
.L_x_0:
[----:B-1----:R-:W-:-:S13]  /*2350*/  ISETP.GE.AND P0, PT, R2, 0x1, PT ;  /* 0x000000010200780c */ /* 0x002fda0003f06270 */
[----:B------:R-:W-:Y:S05]  /*2360*/  @!P0 EXIT ;  /* 0x000000000000894d */ /* 0x000fea0003800000 */
[C---:B------:R-:W-:Y:S02]  /*2370*/  LOP3.LUT R11, R2.reuse, 0xf, RZ, 0xc0, !PT ;  /* 0x0000000f020b7812 */ /* 0x040fe400078ec0ff */
[C---:B------:R-:W-:Y:S02]  /*2380*/  LOP3.LUT R10, R2.reuse, 0x7, RZ, 0xc0, !PT ;  /* 0x00000007020a7812 */ /* 0x040fe400078ec0ff */
[C---:B------:R-:W-:Y:S01]  /*2390*/  LOP3.LUT R9, R2.reuse, 0x3, RZ, 0xc0, !PT ;  /* 0x0000000302097812 */ /* 0x040fe200078ec0ff */
[----:B------:R-:W-:Y:S01]  /*23a0*/  VIADD R4, R11, 0xffffffff ;  /* 0xffffffff0b047836 */ /* 0x000fe20000000000 */
[C---:B------:R-:W-:Y:S02]  /*23b0*/  LOP3.LUT R8, R2.reuse, 0x7ffffff0, RZ, 0xc0, !PT ;  /* 0x7ffffff002087812 */ /* 0x040fe400078ec0ff */
[----:B------:R-:W-:Y:S02]  /*23c0*/  LOP3.LUT R7, R2, 0x7ffffff8, RZ, 0xc0, !PT ;  /* 0x7ffffff802077812 */ /* 0x000fe400078ec0ff */
[----:B------:R-:W-:Y:S01]  /*23d0*/  ISETP.GE.U32.AND P1, PT, R4, 0x7, PT ;  /* 0x000000070400780c */ /* 0x000fe20003f26070 */
[----:B------:R-:W-:Y:S01]  /*23e0*/  VIADD R4, R10, 0xffffffff ;  /* 0xffffffff0a047836 */ /* 0x000fe20000000000 */
[----:B------:R-:W-:-:S02]  /*23f0*/  LOP3.LUT R6, R2, 0x1, RZ, 0xc0, !PT ;  /* 0x0000000102067812 */ /* 0x000fc400078ec0ff */
[----:B------:R-:W-:-:S09]  /*2400*/  IADD3 R2, PT, PT, R9, -0x1, RZ ;  /* 0xffffffff09027810 */ /* 0x000fd20007ffe0ff */
.L_x_53:
[----:B0---4-:R-:W0:Y:S01]  /*2410*/  LDC.64 R12, c[0x0][0x388] ;  /* 0x0000e200ff0c7b82 */ /* 0x011e220000000a00 */
[----:B------:R-:W-:Y:S07]  /*2420*/  BSSY.RECONVERGENT B0, `(.L_x_31) ;  /* 0x00000b0000007945 */ /* 0x000fee0003800200 */
[----:B-1----:R-:W1:Y:S01]  /*2430*/  LDC.64 R14, c[0x0][0x380] ;  /* 0x0000e000ff0e7b82 */ /* 0x002e620000000a00 */
[----:B0-----:R-:W-:Y:S02]  /*2440*/  IMAD R5, R12, R0, RZ ;  /* 0x000000000c057224 */ /* 0x001fe400078e02ff */
[----:B------:R-:W-:-:S03]  /*2450*/  IMAD.IADD R0, R3, 0x1, R0 ;  /* 0x0000000103007824 */ /* 0x000fc600078e0200 */
[----:B------:R-:W-:Y:S02]  /*2460*/  ISETP.NE.AND P2, PT, R5, RZ, PT ;  /* 0x000000ff0500720c */ /* 0x000fe40003f45270 */
[----:B------:R-:W-:Y:S01]  /*2470*/  ISETP.GE.AND P0, PT, R0, R13, PT ;  /* 0x0000000d0000720c */ /* 0x000fe20003f06270 */
[----:B-1----:R-:W-:-:S10]  /*2480*/  VIADD R14, R14, 0xffffffff ;  /* 0xffffffff0e0e7836 */ /* 0x002fd40000000000 */
[----:B--23--:R-:W-:Y:S05]  /*2490*/  @!P2 BRA `(.L_x_32) ;  /* 0x0000000400b0a947 */ /* 0x00cfea0003800000 */
[----:B------:R-:W0:Y:S01]  /*24a0*/  LDC R16, c[0x0][0x380] ;  /* 0x0000e000ff107b82 */ /* 0x000e220000000800 */
[----:B------:R-:W-:Y:S01]  /*24b0*/  ISETP.GE.U32.AND P2, PT, R14, 0xf, PT ;  /* 0x0000000f0e00780c */ /* 0x000fe20003f46070 */
[----:B------:R-:W-:Y:S02]  /*24c0*/  HFMA2 R28, -RZ, RZ, 0, 0 ;  /* 0x00000000ff1c7431 */ /* 0x000fe400000001ff */
[----:B0-----:R-:W-:-:S10]  /*24d0*/  IMAD R13, R5, R16, R16 ;  /* 0x00000010050d7224 */ /* 0x001fd400078e0210 */
[----:B------:R-:W-:Y:S05]  /*24e0*/  @!P2 BRA `(.L_x_33) ;  /* 0x0000000000a8a947 */ /* 0x000fea0003800000 */
[----:B------:R-:W-:-:S05]  /*24f0*/  UMOV UR4, URZ ;  /* 0x000000ff00047c82 */ /* 0x000fca0008000000 */
.L_x_34:
[----:B--2---:R-:W0:Y:S01]  /*2500*/  LDC.64 R18, c[0x0][0x3a0] ;  /* 0x0000e800ff127b82 */ /* 0x004e220000000a00 */
[----:B------:R-:W-:-:S04]  /*2510*/  VIADD R23, R13, UR4 ;  /* 0x000000040d177c36 */ /* 0x000fc80008000000 */
[----:B0-----:R-:W-:-:S05]  /*2520*/  IMAD.WIDE R22, R23, 0x8, R18 ;  /* 0x0000000817167825 */ /* 0x001fca00078e0212 */
[----:B------:R-:W2:Y:S01]  /*2530*/  LDG.E.64 R20, desc[UR6][R22.64] ;  /* 0x0000000616147981 */ /* 0x000ea2000c1e1b00 */
[----:B------:R-:W-:-:S04]  /*2540*/  IMAD R17, R5, R16, UR4 ;  /* 0x0000000405117e24 */ /* 0x000fc8000f8e0210 */
        /* <DEDUP_REMOVED lines=24> */
[----:B----4-:R-:W3:Y:S04]  /*26d0*/  LDG.E.64 R26, desc[UR6][R22.64+0x60] ;  /* 0x00006006161a7981 */ /* 0x010ee8000c1e1b00 */
[----:B---3--:R2:W-:Y:S04]  /*26e0*/  STG.E.64 desc[UR6][R18.64+0x60], R26 ;  /* 0x0000601a12007986 */ /* 0x0085e8000c101b06 */
[----:B0-----:R-:W3:Y:S04]  /*26f0*/  LDG.E.64 R24, desc[UR6][R22.64+0x68] ;  /* 0x0000680616187981 */ /* 0x001ee8000c1e1b00 */
[----:B---3--:R2:W-:Y:S04]  /*2700*/  STG.E.64 desc[UR6][R18.64+0x68], R24 ;  /* 0x0000681812007986 */ /* 0x0085e8000c101b06 */
[----:B-----5:R-:W3:Y:S04]  /*2710*/  LDG.E.64 R20, desc[UR6][R22.64+0x70] ;  /* 0x0000700616147981 */ /* 0x020ee8000c1e1b00 */
[----:B---3--:R2:W-:Y:S04]  /*2720*/  STG.E.64 desc[UR6][R18.64+0x70], R20 ;  /* 0x0000701412007986 */ /* 0x0085e8000c101b06 */
[----:B-1----:R-:W3:Y:S01]  /*2730*/  LDG.E.64 R32, desc[UR6][R22.64+0x78] ;  /* 0x0000780616207981 */ /* 0x002ee2000c1e1b00 */
[----:B------:R-:W-:-:S06]  /*2740*/  UIADD3 UR4, UPT, UPT, UR4, 0x10, URZ ;  /* 0x0000001004047890 */ /* 0x000fcc000fffe0ff */
[----:B------:R-:W-:Y:S01]  /*2750*/  ISETP.NE.AND P2, PT, R8, UR4, PT ;  /* 0x0000000408007c0c */ /* 0x000fe2000bf45270 */
[----:B---3--:R2:W-:-:S12]  /*2760*/  STG.E.64 desc[UR6][R18.64+0x78], R32 ;  /* 0x0000782012007986 */ /* 0x0085d8000c101b06 */
[----:B------:R-:W-:Y:S05]  /*2770*/  @P2 BRA `(.L_x_34) ;  /* 0xfffffffc00602947 */ /* 0x000fea000383ffff */
[----:B--2---:R-:W-:-:S07]  /*2780*/  IMAD.MOV.U32 R28, RZ, RZ, R8 ;  /* 0x000000ffff1c7224 */ /* 0x004fce00078e0008 */
.L_x_33:
[----:B------:R-:W-:-:S13]  /*2790*/  ISETP.NE.AND P2, PT, R11, RZ, PT ;  /* 0x000000ff0b00720c */ /* 0x000fda0003f45270 */
[----:B------:R-:W-:Y:S05]  /*27a0*/  @!P2 BRA `(.L_x_35) ;  /* 0x0000000400dca947 */ /* 0x000fea0003800000 */
[----:B------:R-:W-:Y:S01]  /*27b0*/  ISETP.NE.AND P2, PT, R10, RZ, PT ;  /* 0x000000ff0a00720c */ /* 0x000fe20003f45270 */
[----:B------:R-:W-:-:S12]  /*27c0*/  @!P1 BRA `(.L_x_36) ;  /* 0x0000000000589947 */ /* 0x000fd80003800000 */
[----:B------:R-:W0:Y:S01]  /*27d0*/  LDC.64 R22, c[0x0][0x3a0] ;  /* 0x0000e800ff167b82 */ /* 0x000e220000000a00 */
[----:B------:R-:W-:-:S05]  /*27e0*/  IADD3 R19, PT, PT, R13, R28, RZ ;  /* 0x0000001c0d137210 */ /* 0x000fca0007ffe0ff */
        /* <DEDUP_REMOVED lines=20> */
.L_x_36:
[----:B------:R-:W-:Y:S05]  /*2930*/  @!P2 BRA `(.L_x_35) ;  /* 0x000000040078a947 */ /* 0x000fea0003800000 */
[----:B------:R-:W-:Y:S02]  /*2940*/  ISETP.GE.U32.AND P2, PT, R4, 0x3, PT ;  /* 0x000000030400780c */ /* 0x000fe40003f46070 */
[----:B------:R-:W-:-:S11]  /*2950*/  ISETP.NE.AND P3, PT, R9, RZ, PT ;  /* 0x000000ff0900720c */ /* 0x000fd60003f65270 */
[----:B------:R-:W-:Y:S05]  /*2960*/  @!P2 BRA `(.L_x_37) ;  /* 0x000000000038a947 */ /* 0x000fea0003800000 */
[----:B--2---:R-:W0:Y:S01]  /*2970*/  LDC.64 R22, c[0x0][0x3a0] ;  /* 0x0000e800ff167b82 */ /* 0x004e220000000a00 */
[----:B------:R-:W-:-:S04]  /*2980*/  IMAD.IADD R19, R13, 0x1, R28 ;  /* 0x000000010d137824 */ /* 0x000fc800078e021c */
        /* <DEDUP_REMOVED lines=10> */
[----:B------:R-:W-:-:S03]  /*2a30*/  IADD3 R28, PT, PT, R28, 0x4, RZ ;  /* 0x000000041c1c7810 */ /* 0x000fc60007ffe0ff */
[----:B--2---:R0:W-:Y:S04]  /*2a40*/  STG.E.64 desc[UR6][R22.64+0x18], R30 ;  /* 0x0000181e16007986 */ /* 0x0041e8000c101b06 */
.L_x_37:
[----:B------:R-:W-:Y:S05]  /*2a50*/  @!P3 BRA `(.L_x_35) ;  /* 0x000000040030b947 */ /* 0x000fea0003800000 */
[----:B------:R-:W1:Y:S01]  /*2a60*/  LDC.64 R18, c[0x0][0x3a0] ;  /* 0x0000e800ff127b82 */ /* 0x000e620000000a00 */
[----:B0-2---:R-:W-:-:S04]  /*2a70*/  IMAD.IADD R21, R13, 0x1, R28 ;  /* 0x000000010d157824 */ /* 0x005fc800078e021c */
[----:B-1----:R-:W-:-:S05]  /*2a80*/  IMAD.WIDE R20, R21, 0x8, R18 ;  /* 0x0000000815147825 */ /* 0x002fca00078e0212 */
[----:B------:R-:W2:Y:S01]  /*2a90*/  LDG.E.64 R22, desc[UR6][R20.64] ;  /* 0x0000000614167981 */ /* 0x000ea2000c1e1b00 */
[----:B------:R-:W-:Y:S01]  /*2aa0*/  IMAD R13, R5, R16, R28 ;  /* 0x00000010050d7224 */ /* 0x000fe200078e021c */
[----:B------:R-:W-:-:S03]  /*2ab0*/  ISETP.NE.AND P2, PT, R9, 0x1, PT ;  /* 0x000000010900780c */ /* 0x000fc60003f45270 */
[----:B------:R-:W-:-:S05]  /*2ac0*/  IMAD.WIDE R18, R13, 0x8, R18 ;  /* 0x000000080d127825 */ /* 0x000fca00078e0212 */
[----:B--2---:R4:W-:Y:S05]  /*2ad0*/  STG.E.64 desc[UR6][R18.64], R22 ;  /* 0x0000001612007986 */ /* 0x0049ea000c101b06 */
[----:B------:R-:W-:Y:S05]  /*2ae0*/  @!P2 BRA `(.L_x_35) ;  /* 0x00000004000ca947 */ /* 0x000fea0003800000 */
[----:B------:R-:W2:Y:S01]  /*2af0*/  LDG.E.64 R16, desc[UR6][R20.64+0x8] ;  /* 0x0000080614107981 */ /* 0x000ea2000c1e1b00 */
[----:B------:R-:W-:-:S03]  /*2b00*/  ISETP.NE.AND P2, PT, R9, 0x2, PT ;  /* 0x000000020900780c */ /* 0x000fc60003f45270 */
[----:B--2---:R0:W-:Y:S10]  /*2b10*/  STG.E.64 desc[UR6][R18.64+0x8], R16 ;  /* 0x0000081012007986 */ /* 0x0041f4000c101b06 */
[----:B------:R-:W-:Y:S05]  /*2b20*/  @!P2 BRA `(.L_x_35) ;  /* 0x0000000000fca947 */ /* 0x000fea0003800000 */
[----:B------:R-:W2:Y:S04]  /*2b30*/  LDG.E.64 R20, desc[UR6][R20.64+0x10] ;  /* 0x0000100614147981 */ /* 0x000ea8000c1e1b00 */
[----:B--2---:R1:W-:Y:S01]  /*2b40*/  STG.E.64 desc[UR6][R18.64+0x10], R20 ;  /* 0x0000101412007986 */ /* 0x0043e2000c101b06 */
[----:B------:R-:W-:Y:S05]  /*2b50*/  BRA `(.L_x_35) ;  /* 0x0000000000f07947 */ /* 0x000fea0003800000 */
.L_x_32:
[----:B------:R-:W-:Y:S01]  /*2b60*/  ISETP.GE.U32.AND P2, PT, R14, 0x7, PT ;  /* 0x000000070e00780c */ /* 0x000fe20003f46070 */
[----:B------:R-:W-:-:S12]  /*2b70*/  IMAD.MOV.U32 R13, RZ, RZ, RZ ;  /* 0x000000ffff0d7224 */ /* 0x000fd800078e00ff */
[----:B------:R-:W-:Y:S05]  /*2b80*/  @!P2 BRA `(.L_x_38) ;  /* 0x000000000044a947 */ /* 0x000fea0003800000 */
[----:B------:R-:W0:Y:S01]  /*2b90*/  LDC R13, c[0x0][0x380] ;  /* 0x0000e000ff0d7b82 */ /* 0x000e220000000800 */
[----:B------:R-:W-:-:S07]  /*2ba0*/  UMOV UR4, URZ ;  /* 0x000000ff00047c82 */ /* 0x000fce0008000000 */
[----:B------:R-:W1:Y:S02]  /*2bb0*/  LDC.64 R18, c[0x0][0x3a0] ;  /* 0x0000e800ff127b82 */ /* 0x000e640000000a00 */
.L_x_39:
[----:B0-2---:R-:W-:Y:S01]  /*2bc0*/  IADD3 R17, PT, PT, R13, UR4, RZ ;  /* 0x000000040d117c10 */ /* 0x005fe2000fffe0ff */
[----:B------:R-:W-:-:S04]  /*2bd0*/  UIADD3 UR4, UPT, UPT, UR4, 0x8, URZ ;  /* 0x0000000804047890 */ /* 0x000fc8000fffe0ff */
[----:B-1----:R-:W-:Y:S02]  /*2be0*/  IMAD.WIDE.U32 R16, R17, 0x8, R18 ;  /* 0x0000000811107825 */ /* 0x002fe400078e0012 */
        /* <DEDUP_REMOVED lines=11> */
.L_x_38:
[----:B------:R-:W-:-:S13]  /*2ca0*/  ISETP.NE.AND P2, PT, R10, RZ, PT ;  /* 0x000000ff0a00720c */ /* 0x000fda0003f45270 */
[----:B------:R-:W-:Y:S05]  /*2cb0*/  @!P2 BRA `(.L_x_35) ;  /* 0x000000000098a947 */ /* 0x000fea0003800000 */
[----:B------:R-:W-:Y:S02]  /*2cc0*/  ISETP.GE.U32.AND P3, PT, R4, 0x3, PT ;  /* 0x000000030400780c */ /* 0x000fe40003f66070 */
[----:B------:R-:W-:-:S11]  /*2cd0*/  ISETP.NE.AND P2, PT, R9, RZ, PT ;  /* 0x000000ff0900720c */ /* 0x000fd60003f45270 */
[----:B------:R-:W-:Y:S05]  /*2ce0*/  @!P3 BRA `(.L_x_40) ;  /* 0x000000000038b947 */ /* 0x000fea0003800000 */
[----:B--2---:R-:W0:Y:S01]  /*2cf0*/  LDC.64 R16, c[0x0][0x3a0] ;  /* 0x0000e800ff107b82 */ /* 0x004e220000000a00 */
[----:B------:R-:W1:Y:S07]  /*2d00*/  LDCU UR4, c[0x0][0x380] ;  /* 0x00007000ff0477ac */ /* 0x000e6e0008000800 */
[----:B------:R-:W2:Y:S01]  /*2d10*/  LDC.64 R18, c[0x0][0x3a0] ;  /* 0x0000e800ff127b82 */ /* 0x000ea20000000a00 */
[C---:B-1----:R-:W-:Y:S01]  /*2d20*/  IADD3 R20, P3, PT, R13.reuse, UR4, RZ ;  /* 0x000000040d147c10 */ /* 0x042fe2000ff7e0ff */
[----:B------:R-:W-:-:S02]  /*2d30*/  VIADD R21, R13, UR4 ;  /* 0x000000040d157c36 */ /* 0x000fc40008000000 */
[----:B------:R-:W-:Y:S01]  /*2d40*/  VIADD R13, R13, 0x4 ;  /* 0x000000040d0d7836 */ /* 0x000fe20000000000 */
[----:B------:R-:W-:Y:S02]  /*2d50*/  IADD3.X R22, PT, PT, RZ, RZ, RZ, P3, !PT ;  /* 0x000000ffff167210 */ /* 0x000fe40001ffe4ff */
[----:B0-----:R-:W-:-:S04]  /*2d60*/  LEA R16, P3, R20, R16, 0x3 ;  /* 0x0000001014107211 */ /* 0x001fc800078618ff */
[----:B------:R-:W-:Y:S01]  /*2d70*/  LEA.HI.X R17, R20, R17, R22, 0x3, P3 ;  /* 0x0000001114117211 */ /* 0x000fe200018f1c16 */
[----:B--2---:R-:W-:-:S05]  /*2d80*/  IMAD.WIDE.U32 R18, R21, 0x8, R18 ;  /* 0x0000000815127825 */ /* 0x004fca00078e0012 */
[----:B------:R0:W-:Y:S04]  /*2d90*/  STG.E.64 desc[UR6][R18.64], RZ ;  /* 0x000000ff12007986 */ /* 0x0001e8000c101b06 */
[----:B------:R0:W-:Y:S04]  /*2da0*/  STG.E.64 desc[UR6][R16.64+0x8], RZ ;  /* 0x000008ff10007986 */ /* 0x0001e8000c101b06 */
[----:B------:R0:W-:Y:S04]  /*2db0*/  STG.E.64 desc[UR6][R16.64+0x10], RZ ;  /* 0x000010ff10007986 */ /* 0x0001e8000c101b06 */
[----:B------:R0:W-:Y:S02]  /*2dc0*/  STG.E.64 desc[UR6][R16.64+0x18], RZ ;  /* 0x000018ff10007986 */ /* 0x0001e4000c101b06 */
.L_x_40:
[----:B------:R-:W-:Y:S05]  /*2dd0*/  @!P2 BRA `(.L_x_35) ;  /* 0x000000000050a947 */ /* 0x000fea0003800000 */
[----:B------:R-:W-:Y:S02]  /*2de0*/  ISETP.NE.AND P2, PT, R6, RZ, PT ;  /* 0x000000ff0600720c */ /* 0x000fe40003f45270 */
[----:B------:R-:W-:-:S11]  /*2df0*/  ISETP.NE.AND P3, PT, R2, RZ, PT ;  /* 0x000000ff0200720c */ /* 0x000fd60003f65270 */
[----:B------:R-:W1:Y:S08]  /*2e00*/  @P2 LDC R26, c[0x0][0x380] ;  /* 0x0000e000ff1a2b82 */ /* 0x000e700000000800 */
[----:B0-----:R-:W0:Y:S01]  /*2e10*/  @P2 LDC.64 R18, c[0x0][0x3a0] ;  /* 0x0000e800ff122b82 */ /* 0x001e220000000a00 */
[----:B------:R-:W-:Y:S05]  /*2e20*/  @!P3 BRA `(.L_x_41) ;  /* 0x000000000030b947 */ /* 0x000fea0003800000 */
[----:B--2---:R-:W2:Y:S01]  /*2e30*/  LDC.64 R16, c[0x0][0x3a0] ;  /* 0x0000e800ff107b82 */ /* 0x004ea20000000a00 */
[----:B------:R-:W3:Y:S07]  /*2e40*/  LDCU UR4, c[0x0][0x380] ;  /* 0x00007000ff0477ac */ /* 0x000eee0008000800 */
[----:B------:R-:W4:Y:S01]  /*2e50*/  LDC.64 R20, c[0x0][0x3a0] ;  /* 0x0000e800ff147b82 */ /* 0x000f220000000a00 */
[C---:B---3--:R-:W-:Y:S01]  /*2e60*/  IADD3 R22, P3, PT, R13.reuse, UR4, RZ ;  /* 0x000000040d167c10 */ /* 0x048fe2000ff7e0ff */
[----:B------:R-:W-:-:S02]  /*2e70*/  VIADD R23, R13, UR4 ;  /* 0x000000040d177c36 */ /* 0x000fc40008000000 */
[----:B------:R-:W-:Y:S01]  /*2e80*/  VIADD R13, R13, 0x2 ;  /* 0x000000020d0d7836 */ /* 0x000fe20000000000 */
[----:B------:R-:W-:Y:S02]  /*2e90*/  IADD3.X R24, PT, PT, RZ, RZ, RZ, P3, !PT ;  /* 0x000000ffff187210 */ /* 0x000fe40001ffe4ff */
[----:B--2---:R-:W-:-:S04]  /*2ea0*/  LEA R16, P3, R22, R16, 0x3 ;  /* 0x0000001016107211 */ /* 0x004fc800078618ff */
[----:B------:R-:W-:Y:S01]  /*2eb0*/  LEA.HI.X R17, R22, R17, R24, 0x3, P3 ;  /* 0x0000001116117211 */ /* 0x000fe200018f1c18 */
[----:B----4-:R-:W-:-:S05]  /*2ec0*/  IMAD.WIDE.U32 R20, R23, 0x8, R20 ;  /* 0x0000000817147825 */ /* 0x010fca00078e0014 */
[----:B------:R3:W-:Y:S04]  /*2ed0*/  STG.E.64 desc[UR6][R20.64], RZ ;  /* 0x000000ff14007986 */ /* 0x0007e8000c101b06 */
[----:B------:R3:W-:Y:S02]  /*2ee0*/  STG.E.64 desc[UR6][R16.64+0x8], RZ ;  /* 0x000008ff10007986 */ /* 0x0007e4000c101b06 */
.L_x_41:
[----:B-1----:R-:W-:-:S04]  /*2ef0*/  @P2 IMAD.IADD R13, R13, 0x1, R26 ;  /* 0x000000010d0d2824 */ /* 0x002fc800078e021a */
[----:B0-----:R-:W-:-:S05]  /*2f00*/  @P2 IMAD.WIDE.U32 R18, R13, 0x8, R18 ;  /* 0x000000080d122825 */ /* 0x001fca00078e0012 */
[----:B------:R1:W-:Y:S02]  /*2f10*/  @P2 STG.E.64 desc[UR6][R18.64], RZ ;  /* 0x000000ff12002986 */ /* 0x0003e4000c101b06 */
.L_x_35:
[----:B------:R-:W-:Y:S05]  /*2f20*/  BSYNC.RECONVERGENT B0 ;  /* 0x0000000000007941 */ /* 0x000fea0003800200 */
.L_x_31:
[----:B------:R-:W5:Y:S01]  /*2f30*/  LDCU UR4, c[0x0][0x384] ;  /* 0x00007080ff0477ac */ /* 0x000f620008000800 */
[----:B------:R-:W-:Y:S01]  /*2f40*/  IADD3 R5, PT, PT, R5, R12, RZ ;  /* 0x0000000c05057210 */ /* 0x000fe20007ffe0ff */
[----:B------:R-:W-:Y:S03]  /*2f50*/  BSSY.RECONVERGENT B0, `(.L_x_42) ;  /* 0x0000089000007945 */ /* 0x000fe60003800200 */
[----:B-----5:R-:W-:-:S13]  /*2f60*/  ISETP.NE.AND P2, PT, R5, UR4, PT ;  /* 0x0000000405007c0c */ /* 0x020fda000bf45270 */
[----:B------:R-:W-:Y:S05]  /*2f70*/  @!P2 BRA `(.L_x_43) ;  /* 0x00000004003ca947 */ /* 0x000fea0003800000 */
[----:B------:R-:W-:Y:S01]  /*2f80*/  ISETP.GE.U32.AND P2, PT, R14, 0x7, PT ;  /* 0x000000070e00780c */ /* 0x000fe20003f46070 */
[----:B------:R-:W-:-:S12]  /*2f90*/  IMAD.MOV.U32 R12, RZ, RZ, RZ ;  /* 0x000000ffff0c7224 */ /* 0x000fd800078e00ff */
[----:B------:R-:W-:Y:S05]  /*2fa0*/  @!P2 BRA `(.L_x_44) ;  /* 0x000000000070a947 */ /* 0x000fea0003800000 */
[----:B------:R-:W-:-:S05]  /*2fb0*/  UMOV UR4, URZ ;  /* 0x000000ff00047c82 */ /* 0x000fca0008000000 */
.L_x_45:
[----:B012-4-:R-:W0:Y:S08]  /*2fc0*/  LDC R19, c[0x0][0x380] ;  /* 0x0000e000ff137b82 */ /* 0x017e300000000800 */
[----:B------:R-:W1:Y:S01]  /*2fd0*/  LDC.64 R14, c[0x0][0x3a0] ;  /* 0x0000e800ff0e7b82 */ /* 0x000e620000000a00 */
[----:B0-----:R-:W-:-:S05]  /*2fe0*/  VIADD R12, R19, UR4 ;  /* 0x00000004130c7c36 */ /* 0x001fca0008000000 */
[----:B------:R-:W-:-:S05]  /*2ff0*/  LOP3.LUT R12, RZ, R12, RZ, 0x33, !PT ;  /* 0x0000000cff0c7212 */ /* 0x000fca00078e33ff */
[----:B------:R-:W-:-:S04]  /*3000*/  IMAD R13, R5, R19, R12 ;  /* 0x00000013050d7224 */ /* 0x000fc800078e020c */
[----:B-1----:R-:W-:-:S05]  /*3010*/  IMAD.WIDE R14, R13, 0x8, R14 ;  /* 0x000000080d0e7825 */ /* 0x002fca00078e020e */
[----:B--23--:R-:W2:Y:S01]  /*3020*/  LDG.E.64 R16, desc[UR6][R14.64] ;  /* 0x000000060e107981 */ /* 0x00cea2000c1e1b00 */
        /* <DEDUP_REMOVED lines=19> */
[----:B--2---:R-:W-:-:S07]  /*3160*/  MOV R12, R7 ;  /* 0x00000007000c7202 */ /* 0x004fce0000000f00 */
.L_x_44:
[----:B------:R-:W-:-:S13]  /*3170*/  ISETP.NE.AND P2, PT, R10, RZ, PT ;  /* 0x000000ff0a00720c */ /* 0x000fda0003f45270 */
[----:B------:R-:W-:Y:S05]  /*3180*/  @!P2 BRA `(.L_x_46) ;  /* 0x000000040094a947 */ /* 0x000fea0003800000 */
[----:B------:R-:W-:Y:S02]  /*3190*/  ISETP.GE.U32.AND P2, PT, R4, 0x3, PT ;  /* 0x000000030400780c */ /* 0x000fe40003f46070 */
[----:B------:R-:W-:-:S11]  /*31a0*/  ISETP.NE.AND P3, PT, R9, RZ, PT ;  /* 0x000000ff0900720c */ /* 0x000fd60003f65270 */
[----:B------:R-:W-:Y:S05]  /*31b0*/  @!P2 BRA `(.L_x_47) ;  /* 0x000000000040a947 */ /* 0x000fea0003800000 */
[----:B01--4-:R-:W0:Y:S08]  /*31c0*/  LDC R19, c[0x0][0x380] ;  /* 0x0000e000ff137b82 */ /* 0x013e300000000800 */
[----:B------:R-:W1:Y:S01]  /*31d0*/  LDC.64 R14, c[0x0][0x3a0] ;  /* 0x0000e800ff0e7b82 */ /* 0x000e620000000a00 */
[----:B0-----:R-:W-:-:S05]  /*31e0*/  IMAD.IADD R13, R12, 0x1, R19 ;  /* 0x000000010c0d7824 */ /* 0x001fca00078e0213 */
[----:B--23--:R-:W-:-:S05]  /*31f0*/  LOP3.LUT R16, RZ, R13, RZ, 0x33, !PT ;  /* 0x0000000dff107212 */ /* 0x00cfca00078e33ff */
[----:B------:R-:W-:-:S04]  /*3200*/  IMAD R13, R5, R19, R16 ;  /* 0x00000013050d7224 */ /* 0x000fc800078e0210 */
[----:B-1----:R-:W-:-:S05]  /*3210*/  IMAD.WIDE R14, R13, 0x8, R14 ;  /* 0x000000080d0e7825 */ /* 0x002fca00078e020e */
[----:B------:R-:W2:Y:S01]  /*3220*/  LDG.E.64 R16, desc[UR6][R14.64] ;  /* 0x000000060e107981 */ /* 0x000ea2000c1e1b00 */
[----:B------:R-:W-:-:S05]  /*3230*/  IMAD.WIDE.U32 R18, R19, 0x8, R14 ;  /* 0x0000000813127825 */ /* 0x000fca00078e000e */
        /* <DEDUP_REMOVED lines=8> */
.L_x_47:
[----:B------:R-:W-:Y:S05]  /*32c0*/  @!P3 BRA `(.L_x_46) ;  /* 0x000000040044b947 */ /* 0x000fea0003800000 */
[----:B------:R-:W-:Y:S02]  /*32d0*/  ISETP.NE.AND P2, PT, R2, RZ, PT ;  /* 0x000000ff0200720c */ /* 0x000fe40003f45270 */
[----:B------:R-:W-:-:S11]  /*32e0*/  ISETP.NE.AND P3, PT, R6, RZ, PT ;  /* 0x000000ff0600720c */ /* 0x000fd60003f65270 */
[----:B------:R-:W-:Y:S05]  /*32f0*/  @!P2 BRA `(.L_x_48) ;  /* 0x000000000030a947 */ /* 0x000fea0003800000 */
[----:B0123--:R-:W0:Y:S08]  /*3300*/  LDC R21, c[0x0][0x380] ;  /* 0x0000e000ff157b82 */ /* 0x00fe300000000800 */
[----:B------:R-:W1:Y:S01]  /*3310*/  LDC.64 R14, c[0x0][0x3a0] ;  /* 0x0000e800ff0e7b82 */ /* 0x000e620000000a00 */
[----:B0-----:R-:W-:-:S04]  /*3320*/  IADD3 R13, PT, PT, R12, R21, RZ ;  /* 0x000000150c0d7210 */ /* 0x001fc80007ffe0ff */
[----:B------:R-:W-:-:S05]  /*3330*/  LOP3.LUT R16, RZ, R13, RZ, 0x33, !PT ;  /* 0x0000000dff107212 */ /* 0x000fca00078e33ff */
[----:B----4-:R-:W-:-:S04]  /*3340*/  IMAD R19, R5, R21, R16 ;  /* 0x0000001505137224 */ /* 0x010fc800078e0210 */
[----:B-1----:R-:W-:-:S05]  /*3350*/  IMAD.WIDE R18, R19, 0x8, R14 ;  /* 0x0000000813127825 */ /* 0x002fca00078e020e */
[----:B------:R-:W2:Y:S01]  /*3360*/  LDG.E.64 R14, desc[UR6][R18.64] ;  /* 0x00000006120e7981 */ /* 0x000ea2000c1e1b00 */
[----:B------:R-:W-:-:S05]  /*3370*/  IMAD.WIDE.U32 R20, R21, 0x8, R18 ;  /* 0x0000000815147825 */ /* 0x000fca00078e0012 */
[----:B--2---:R0:W-:Y:S04]  /*3380*/  STG.E.64 desc[UR6][R20.64], R14 ;  /* 0x0000000e14007986 */ /* 0x0041e8000c101b06 */
[----:B------:R-:W2:Y:S01]  /*3390*/  LDG.E.64 R16, desc[UR6][R18.64+-0x8] ;  /* 0xfffff80612107981 */ /* 0x000ea2000c1e1b00 */
[----:B------:R-:W-:-:S03]  /*33a0*/  VIADD R12, R12, 0x2 ;  /* 0x000000020c0c7836 */ /* 0x000fc60000000000 */
[----:B--2---:R0:W-:Y:S04]  /*33b0*/  STG.E.64 desc[UR6][R20.64+-0x8], R16 ;  /* 0xfffff81014007986 */ /* 0x0041e8000c101b06 */
.L_x_48:
[----:B------:R-:W-:Y:S05]  /*33c0*/  @!P3 BRA `(.L_x_46) ;  /* 0x000000040004b947 */ /* 0x000fea0003800000 */
[----:B0-23--:R-:W0:Y:S08]  /*33d0*/  LDC R17, c[0x0][0x380] ;  /* 0x0000e000ff117b82 */ /* 0x00de300000000800 */
[----:B------:R-:W2:Y:S01]  /*33e0*/  LDC.64 R14, c[0x0][0x3a0] ;  /* 0x0000e800ff0e7b82 */ /* 0x000ea20000000a00 */
[----:B0-----:R-:W-:-:S05]  /*33f0*/  IMAD.IADD R12, R12, 0x1, R17 ;  /* 0x000000010c0c7824 */ /* 0x001fca00078e0211 */
[----:B------:R-:W-:-:S05]  /*3400*/  LOP3.LUT R12, RZ, R12, RZ, 0x33, !PT ;  /* 0x0000000cff0c7212 */ /* 0x000fca00078e33ff */
[----:B------:R-:W-:-:S04]  /*3410*/  IMAD R13, R5, R17, R12 ;  /* 0x00000011050d7224 */ /* 0x000fc800078e020c */
[----:B--2---:R-:W-:-:S05]  /*3420*/  IMAD.WIDE R12, R13, 0x8, R14 ;  /* 0x000000080d0c7825 */ /* 0x004fca00078e020e */
[----:B------:R-:W2:Y:S01]  /*3430*/  LDG.E.64 R14, desc[UR6][R12.64] ;  /* 0x000000060c0e7981 */ /* 0x000ea2000c1e1b00 */
[----:B------:R-:W-:-:S05]  /*3440*/  IMAD.WIDE.U32 R16, R17, 0x8, R12 ;  /* 0x0000000811107825 */ /* 0x000fca00078e000c */
[----:B--2---:R0:W-:Y:S01]  /*3450*/  STG.E.64 desc[UR6][R16.64], R14 ;  /* 0x0000000e10007986 */ /* 0x0041e2000c101b06 */
[----:B------:R-:W-:Y:S05]  /*3460*/  BRA `(.L_x_46) ;  /* 0x0000000000dc7947 */ /* 0x000fea0003800000 */
.L_x_43:
[----:B------:R-:W-:Y:S01]  /*3470*/  ISETP.GE.U32.AND P2, PT, R14, 0x7, PT ;  /* 0x000000070e00780c */ /* 0x000fe20003f46070 */
[----:B------:R-:W-:Y:S01]  /*3480*/  IMAD.MOV.U32 R5, RZ, RZ, RZ ;  /* 0x000000ffff057224 */ /* 0x000fe200078e00ff */
[----:B01--4-:R-:W-:-:S11]  /*3490*/  IADD3 R19, PT, PT, R15, -0x1, RZ ;  /* 0xffffffff0f137810 */ /* 0x013fd60007ffe0ff */
[----:B------:R-:W-:Y:S05]  /*34a0*/  @!P2 BRA `(.L_x_49) ;  /* 0x000000000048a947 */ /* 0x000fea0003800000 */
[----:B------:R-:W0:Y:S01]  /*34b0*/  LDC.64 R14, c[0x0][0x3a0] ;  /* 0x0000e800ff0e7b82 */ /* 0x000e220000000a00 */
[----:B------:R-:W1:Y:S01]  /*34c0*/  LDCU UR5, c[0x0][0x380] ;  /* 0x00007000ff0577ac */ /* 0x000e620008000800 */
[----:B------:R-:W-:-:S05]  /*34d0*/  UMOV UR4, URZ ;  /* 0x000000ff00047c82 */ /* 0x000fca0008000000 */
.L_x_50:
[----:B------:R-:W-:Y:S01]  /*34e0*/  LOP3.LUT R5, RZ, UR4, RZ, 0x33, !PT ;  /* 0x00000004ff057c12 */ /* 0x000fe2000f8e33ff */
[----:B------:R-:W-:-:S04]  /*34f0*/  UIADD3 UR4, UPT, UPT, UR4, 0x8, URZ ;  /* 0x0000000804047890 */ /* 0x000fc8000fffe0ff */
[----:B-1----:R-:W-:Y:S02]  /*3500*/  IMAD R5, R19, UR5, R5 ;  /* 0x0000000513057c24 */ /* 0x002fe4000f8e0205 */
[----:B------:R-:W-:Y:S02]  /*3510*/  ISETP.NE.AND P2, PT, R7, UR4, PT ;  /* 0x0000000407007c0c */ /* 0x000fe4000bf45270 */
[----:B0---4-:R-:W-:-:S05]  /*3520*/  IMAD.WIDE R12, R5, 0x8, R14 ;  /* 0x00000008050c7825 */ /* 0x011fca00078e020e */
        /* <DEDUP_REMOVED lines=10> */
.L_x_49:
[----:B------:R-:W-:-:S13]  /*35d0*/  ISETP.NE.AND P2, PT, R10, RZ, PT ;  /* 0x000000ff0a00720c */ /* 0x000fda0003f45270 */
[----:B------:R-:W-:Y:S05]  /*35e0*/  @!P2 BRA `(.L_x_46) ;  /* 0x00000000007ca947 */ /* 0x000fea0003800000 */
[----:B------:R-:W-:Y:S02]  /*35f0*/  ISETP.GE.U32.AND P2, PT, R4, 0x3, PT ;  /* 0x000000030400780c */ /* 0x000fe40003f46070 */
[----:B------:R-:W-:-:S11]  /*3600*/  ISETP.NE.AND P3, PT, R9, RZ, PT ;  /* 0x000000ff0900720c */ /* 0x000fd60003f65270 */
[----:B------:R-:W-:Y:S05]  /*3610*/  @!P2 BRA `(.L_x_51) ;  /* 0x000000000028a947 */ /* 0x000fea0003800000 */
[----:B----4-:R-:W0:Y:S01]  /*3620*/  LDC.64 R12, c[0x0][0x3a0] ;  /* 0x0000e800ff0c7b82 */ /* 0x010e220000000a00 */
[----:B------:R-:W1:Y:S01]  /*3630*/  LDCU UR4, c[0x0][0x380] ;  /* 0x00007000ff0477ac */ /* 0x000e620008000800 */
[----:B------:R-:W-:Y:S02]  /*3640*/  LOP3.LUT R14, RZ, R5, RZ, 0x33, !PT ;  /* 0x00000005ff0e7212 */ /* 0x000fe400078e33ff */
[----:B------:R-:W-:-:S03]  /*3650*/  IADD3 R5, PT, PT, R5, 0x4, RZ ;  /* 0x0000000405057810 */ /* 0x000fc60007ffe0ff */
[----:B-1----:R-:W-:-:S04]  /*3660*/  IMAD R15, R19, UR4, R14 ;  /* 0x00000004130f7c24 */ /* 0x002fc8000f8e020e */
[----:B0-----:R-:W-:-:S05]  /*3670*/  IMAD.WIDE R12, R15, 0x8, R12 ;  /* 0x000000080f0c7825 */ /* 0x001fca00078e020c */
[----:B------:R0:W-:Y:S04]  /*3680*/  STG.E.64 desc[UR6][R12.64], RZ ;  /* 0x000000ff0c007986 */ /* 0x0001e8000c101b06 */
[----:B------:R0:W-:Y:S04]  /*3690*/  STG.E.64 desc[UR6][R12.64+-0x8], RZ ;  /* 0xfffff8ff0c007986 */ /* 0x0001e8000c101b06 */
[----:B------:R0:W-:Y:S04]  /*36a0*/  STG.E.64 desc[UR6][R12.64+-0x10], RZ ;  /* 0xfffff0ff0c007986 */ /* 0x0001e8000c101b06 */
[----:B------:R0:W-:Y:S02]  /*36b0*/  STG.E.64 desc[UR6][R12.64+-0x18], RZ ;  /* 0xffffe8ff0c007986 */ /* 0x0001e4000c101b06 */
.L_x_51:
[----:B------:R-:W-:Y:S05]  /*36c0*/  @!P3 BRA `(.L_x_46) ;  /* 0x000000000044b947 */ /* 0x000fea0003800000 */
[----:B------:R-:W-:Y:S02]  /*36d0*/  ISETP.NE.AND P3, PT, R6, RZ, PT ;  /* 0x000000ff0600720c */ /* 0x000fe40003f65270 */
[----:B------:R-:W-:-:S11]  /*36e0*/  ISETP.NE.AND P2, PT, R2, RZ, PT ;  /* 0x000000ff0200720c */ /* 0x000fd60003f45270 */
[----:B------:R-:W1:Y:S08]  /*36f0*/  @P3 LDC R18, c[0x0][0x380] ;  /* 0x0000e000ff123b82 */ /* 0x000e700000000800 */
[----:B0---4-:R-:W0:Y:S01]  /*3700*/  @P3 LDC.64 R12, c[0x0][0x3a0] ;  /* 0x0000e800ff0c3b82 */ /* 0x011e220000000a00 */
[----:B------:R-:W-:Y:S05]  /*3710*/  @!P2 BRA `(.L_x_52) ;  /* 0x000000000020a947 */ /* 0x000fea0003800000 */
[----:B------:R-:W4:Y:S01]  /*3720*/  LDC.64 R14, c[0x0][0x3a0] ;  /* 0x0000e800ff0e7b82 */ /* 0x000f220000000a00 */
[----:B------:R-:W5:Y:S01]  /*3730*/  LDCU UR4, c[0x0][0x380] ;  /* 0x00007000ff0477ac */ /* 0x000f620008000800 */
[----:B--23--:R-:W-:Y:S01]  /*3740*/  LOP3.LUT R16, RZ, R5, RZ, 0x33, !PT ;  /* 0x00000005ff107212 */ /* 0x00cfe200078e33ff */
[----:B------:R-:W-:-:S04]  /*3750*/  VIADD R5, R5, 0x2 ;  /* 0x0000000205057836 */ /* 0x000fc80000000000 */
[----:B-----5:R-:W-:-:S04]  /*3760*/  IMAD R17, R19, UR4, R16 ;  /* 0x0000000413117c24 */ /* 0x020fc8000f8e0210 */
[----:B----4-:R-:W-:-:S05]  /*3770*/  IMAD.WIDE R14, R17, 0x8, R14 ;  /* 0x00000008110e7825 */ /* 0x010fca00078e020e */
[----:B------:R4:W-:Y:S04]  /*3780*/  STG.E.64 desc[UR6][R14.64], RZ ;  /* 0x000000ff0e007986 */ /* 0x0009e8000c101b06 */
[----:B------:R4:W-:Y:S02]  /*3790*/  STG.E.64 desc[UR6][R14.64+-0x8], RZ ;  /* 0xfffff8ff0e007986 */ /* 0x0009e4000c101b06 */
.L_x_52:
[----:B------:R-:W-:-:S05]  /*37a0*/  @P3 LOP3.LUT R5, RZ, R5, RZ, 0x33, !PT ;  /* 0x00000005ff053212 */ /* 0x000fca00078e33ff */
[----:B-1----:R-:W-:-:S04]  /*37b0*/  @P3 IMAD R5, R19, R18, R5 ;  /* 0x0000001213053224 */ /* 0x002fc800078e0205 */
[----:B0-----:R-:W-:-:S05]  /*37c0*/  @P3 IMAD.WIDE R12, R5, 0x8, R12 ;  /* 0x00000008050c3825 */ /* 0x001fca00078e020c */
[----:B------:R0:W-:Y:S02]  /*37d0*/  @P3 STG.E.64 desc[UR6][R12.64], RZ ;  /* 0x000000ff0c003986 */ /* 0x0001e4000c101b06 */
.L_x_46:
[----:B------:R-:W-:Y:S05]  /*37e0*/  BSYNC.RECONVERGENT B0 ;  /* 0x0000000000007941 */ /* 0x000fea0003800200 */
.L_x_42:
[----:B------:R-:W-:Y:S05]  /*37f0*/  @!P0 BRA `(.L_x_53) ;  /* 0xffffffec00048947 */ /* 0x000fea000383ffff */
[----:B------:R-:W-:Y:S05]  /*3800*/  EXIT ;  /* 0x000000000000794d */ /* 0x000fea0003800000 */
.L_x_54:
[----:B------:R-:W-:-:S00]  /*3810*/  BRA `(.L_x_54) ;  /* 0xfffffffc00fc7947 */ /* 0x000fc0000383ffff */
[----:B------:R-:W-:-:S00]  /*3820*/  NOP ;  /* 0x0000000000007918 */ /* 0x000fc00000000000 */
        /* <DEDUP_REMOVED lines=13> */
.L_x_55:


//--------------------- .nv.shared.reserved.0     --------------------------
	.section	.nv.shared.reserved.0,"aw",@nobits
	.weak		__nv_reservedSMEM_offset_0_alias
	.size		__nv_reservedSMEM_offset_0_alias, 0, 64
	.other		__nv_reservedSMEM_offset_0_alias,@"STO_CUDA_RESERVED_SHARED STV_DEFAULT"
__nv_reservedSMEM_offset_0_alias:
	.zero		0
	.zero		64


//--------------------- .nv.constant0._Z7computeiiiidPdS_ --------------------------
	.section	.nv.constant0._Z7computeiiiidPdS_,"a",@progbits
	.sectionflags	@""
	.align	4
.nv.constant0._Z7computeiiiidPdS_:
	.zero		936


//--------------------- SYMBOLS --------------------------

	.type		.nv.reservedSmem.offset0,@object
	.size		.nv.reservedSmem.offset0,0x4
